//
// Generated by NVIDIA NVVM Compiler
//
// Compiler Build ID: CL-36424714
// Cuda compilation tools, release 13.0, V13.0.88
// Based on NVVM 20.0.0
//

.version 9.0
.target sm_100
.address_size 64

	// .globl	_Z22flash_attention_kernelPfS_S_S_fiiiiii
.extern .shared .align 16 .b8 sram[];

.visible .entry _Z22flash_attention_kernelPfS_S_S_fiiiiii(
	.param .u64 .ptr .align 1 _Z22flash_attention_kernelPfS_S_S_fiiiiii_param_0,
	.param .u64 .ptr .align 1 _Z22flash_attention_kernelPfS_S_S_fiiiiii_param_1,
	.param .u64 .ptr .align 1 _Z22flash_attention_kernelPfS_S_S_fiiiiii_param_2,
	.param .u64 .ptr .align 1 _Z22flash_attention_kernelPfS_S_S_fiiiiii_param_3,
	.param .f32 _Z22flash_attention_kernelPfS_S_S_fiiiiii_param_4,
	.param .u32 _Z22flash_attention_kernelPfS_S_S_fiiiiii_param_5,
	.param .u32 _Z22flash_attention_kernelPfS_S_S_fiiiiii_param_6,
	.param .u32 _Z22flash_attention_kernelPfS_S_S_fiiiiii_param_7,
	.param .u32 _Z22flash_attention_kernelPfS_S_S_fiiiiii_param_8,
	.param .u32 _Z22flash_attention_kernelPfS_S_S_fiiiiii_param_9,
	.param .u32 _Z22flash_attention_kernelPfS_S_S_fiiiiii_param_10
)
{
	.reg .pred 	%p<60>;
	.reg .b32 	%r<262>;
	.reg .b32 	%f<567>;
	.reg .b64 	%rd<44>;

	ld.param.u64 	%rd14, [_Z22flash_attention_kernelPfS_S_S_fiiiiii_param_0];
	ld.param.u64 	%rd16, [_Z22flash_attention_kernelPfS_S_S_fiiiiii_param_1];
	ld.param.u64 	%rd17, [_Z22flash_attention_kernelPfS_S_S_fiiiiii_param_2];
	ld.param.u64 	%rd15, [_Z22flash_attention_kernelPfS_S_S_fiiiiii_param_3];
	ld.param.f32 	%f57, [_Z22flash_attention_kernelPfS_S_S_fiiiiii_param_4];
	ld.param.u32 	%r90, [_Z22flash_attention_kernelPfS_S_S_fiiiiii_param_5];
	ld.param.u32 	%r91, [_Z22flash_attention_kernelPfS_S_S_fiiiiii_param_6];
	ld.param.u32 	%r92, [_Z22flash_attention_kernelPfS_S_S_fiiiiii_param_7];
	ld.param.u32 	%r93, [_Z22flash_attention_kernelPfS_S_S_fiiiiii_param_8];
	ld.param.u32 	%r94, [_Z22flash_attention_kernelPfS_S_S_fiiiiii_param_9];
	cvta.to.global.u64 	%rd1, %rd17;
	cvta.to.global.u64 	%rd2, %rd16;
	mov.u32 	%r1, %tid.x;
	mov.u32 	%r95, %ctaid.x;
	mov.u32 	%r96, %ctaid.y;
	mad.lo.s32 	%r2, %r93, %r95, %r1;
	mul.lo.s32 	%r97, %r90, %r96;
	mul.lo.s32 	%r3, %r97, %r91;
	add.s32 	%r4, %r91, 1;
	mad.lo.s32 	%r5, %r92, %r91, %r92;
	mul.lo.s32 	%r6, %r92, %r1;
	setp.ge.s32 	%p1, %r2, %r90;
	@%p1 bra 	$L__BB0_82;
	shl.b32 	%r98, %r5, 2;
	mov.u32 	%r99, sram;
	add.s32 	%r7, %r99, %r98;
	add.s32 	%r100, %r7, %r98;
	cvta.to.global.u64 	%rd3, %rd14;
	mad.lo.s32 	%r8, %r2, %r91, %r3;
	mul.lo.s32 	%r101, %r4, %r1;
	shl.b32 	%r102, %r101, 2;
	add.s32 	%r9, %r100, %r102;
	shr.s32 	%r103, %r91, 31;
	shr.u32 	%r104, %r103, 30;
	add.s32 	%r105, %r91, %r104;
	shr.s32 	%r10, %r105, 2;
	setp.lt.s32 	%p2, %r91, 4;
	@%p2 bra 	$L__BB0_13;
	mul.wide.s32 	%rd18, %r8, 4;
	add.s64 	%rd4, %rd3, %rd18;
	add.s32 	%r107, %r10, -1;
	and.b32  	%r11, %r10, 7;
	setp.lt.u32 	%p3, %r107, 7;
	mov.b32 	%r233, 0;
	@%p3 bra 	$L__BB0_5;
	and.b32  	%r233, %r10, 536870904;
	mov.b32 	%r236, 0;
$L__BB0_4:
	.pragma "nounroll";
	shl.b32 	%r109, %r236, 4;
	add.s32 	%r110, %r9, %r109;
	mul.wide.u32 	%rd19, %r236, 16;
	add.s64 	%rd20, %rd4, %rd19;
	ld.global.nc.v4.f32 	{%f58, %f59, %f60, %f61}, [%rd20];
	st.shared.v4.f32 	[%r110], {%f58, %f59, %f60, %f61};
	ld.global.nc.v4.f32 	{%f62, %f63, %f64, %f65}, [%rd20+16];
	st.shared.v4.f32 	[%r110+16], {%f62, %f63, %f64, %f65};
	ld.global.nc.v4.f32 	{%f66, %f67, %f68, %f69}, [%rd20+32];
	st.shared.v4.f32 	[%r110+32], {%f66, %f67, %f68, %f69};
	ld.global.nc.v4.f32 	{%f70, %f71, %f72, %f73}, [%rd20+48];
	st.shared.v4.f32 	[%r110+48], {%f70, %f71, %f72, %f73};
	ld.global.nc.v4.f32 	{%f74, %f75, %f76, %f77}, [%rd20+64];
	st.shared.v4.f32 	[%r110+64], {%f74, %f75, %f76, %f77};
	ld.global.nc.v4.f32 	{%f78, %f79, %f80, %f81}, [%rd20+80];
	st.shared.v4.f32 	[%r110+80], {%f78, %f79, %f80, %f81};
	ld.global.nc.v4.f32 	{%f82, %f83, %f84, %f85}, [%rd20+96];
	st.shared.v4.f32 	[%r110+96], {%f82, %f83, %f84, %f85};
	ld.global.nc.v4.f32 	{%f86, %f87, %f88, %f89}, [%rd20+112];
	st.shared.v4.f32 	[%r110+112], {%f86, %f87, %f88, %f89};
	add.s32 	%r236, %r236, 8;
	setp.eq.s32 	%p4, %r236, %r233;
	@%p4 bra 	$L__BB0_5;
	bra.uni 	$L__BB0_4;
$L__BB0_5:
	setp.eq.s32 	%p5, %r11, 0;
	@%p5 bra 	$L__BB0_13;
	and.b32  	%r14, %r10, 3;
	setp.lt.u32 	%p6, %r11, 4;
	@%p6 bra 	$L__BB0_8;
	shl.b32 	%r111, %r233, 4;
	add.s32 	%r112, %r9, %r111;
	mul.wide.u32 	%rd21, %r233, 16;
	add.s64 	%rd22, %rd4, %rd21;
	ld.global.nc.v4.f32 	{%f90, %f91, %f92, %f93}, [%rd22];
	st.shared.v4.f32 	[%r112], {%f90, %f91, %f92, %f93};
	ld.global.nc.v4.f32 	{%f94, %f95, %f96, %f97}, [%rd22+16];
	st.shared.v4.f32 	[%r112+16], {%f94, %f95, %f96, %f97};
	ld.global.nc.v4.f32 	{%f98, %f99, %f100, %f101}, [%rd22+32];
	st.shared.v4.f32 	[%r112+32], {%f98, %f99, %f100, %f101};
	ld.global.nc.v4.f32 	{%f102, %f103, %f104, %f105}, [%rd22+48];
	st.shared.v4.f32 	[%r112+48], {%f102, %f103, %f104, %f105};
	add.s32 	%r233, %r233, 4;
$L__BB0_8:
	setp.eq.s32 	%p7, %r14, 0;
	@%p7 bra 	$L__BB0_13;
	setp.eq.s32 	%p8, %r14, 1;
	@%p8 bra 	$L__BB0_11;
	shl.b32 	%r113, %r233, 4;
	add.s32 	%r114, %r9, %r113;
	mul.wide.u32 	%rd23, %r233, 16;
	add.s64 	%rd24, %rd4, %rd23;
	ld.global.nc.v4.f32 	{%f106, %f107, %f108, %f109}, [%rd24];
	st.shared.v4.f32 	[%r114], {%f106, %f107, %f108, %f109};
	ld.global.nc.v4.f32 	{%f110, %f111, %f112, %f113}, [%rd24+16];
	st.shared.v4.f32 	[%r114+16], {%f110, %f111, %f112, %f113};
	add.s32 	%r233, %r233, 2;
$L__BB0_11:
	and.b32  	%r115, %r10, 1;
	setp.eq.b32 	%p9, %r115, 1;
	not.pred 	%p10, %p9;
	@%p10 bra 	$L__BB0_13;
	shl.b32 	%r116, %r233, 4;
	add.s32 	%r117, %r9, %r116;
	mul.wide.u32 	%rd25, %r233, 16;
	add.s64 	%rd26, %rd4, %rd25;
	ld.global.nc.v4.f32 	{%f114, %f115, %f116, %f117}, [%rd26];
	st.shared.v4.f32 	[%r117], {%f114, %f115, %f116, %f117};
$L__BB0_13:
	setp.lt.s32 	%p11, %r94, 1;
	@%p11 bra 	$L__BB0_82;
	shl.b32 	%r119, %r5, 1;
	mad.lo.s32 	%r120, %r93, %r4, %r119;
	shl.b32 	%r121, %r120, 2;
	add.s32 	%r19, %r99, %r121;
	cvt.rn.f32.s32 	%f1, %r92;
	add.s32 	%r20, %r10, -1;
	and.b32  	%r21, %r10, 7;
	and.b32  	%r22, %r10, 3;
	and.b32  	%r23, %r10, 536870904;
	and.b32  	%r24, %r10, 1;
	mul.f32 	%f2, %f57, 0f00000000;
	neg.s32 	%r25, %r23;
	shl.b32 	%r26, %r4, 2;
	cvta.to.global.u64 	%rd5, %rd15;
	mov.f32 	%f537, 0f00000000;
	mov.f32 	%f536, 0fFF800000;
	mov.b32 	%r237, 0;
$L__BB0_15:
	setp.ge.s32 	%p12, %r1, %r92;
	@%p12 bra 	$L__BB0_31;
	setp.lt.s32 	%p13, %r91, 4;
	@%p13 bra 	$L__BB0_31;
	mov.u32 	%r238, %r1;
$L__BB0_18:
	mad.lo.s32 	%r31, %r237, %r92, %r238;
	setp.ge.s32 	%p14, %r31, %r90;
	@%p14 bra 	$L__BB0_30;
	setp.lt.u32 	%p15, %r20, 7;
	mad.lo.s32 	%r32, %r31, %r91, %r3;
	mov.b32 	%r243, 0;
	@%p15 bra 	$L__BB0_22;
	mov.u32 	%r124, sram;
	add.s32 	%r125, %r124, 64;
	mad.lo.s32 	%r240, %r26, %r238, %r125;
	mul.wide.s32 	%rd27, %r32, 4;
	add.s64 	%rd28, %rd2, %rd27;
	add.s64 	%rd43, %rd28, 64;
	add.s64 	%rd29, %rd1, %rd27;
	add.s64 	%rd42, %rd29, 64;
	shl.b32 	%r126, %r238, 2;
	shl.b32 	%r127, %r92, 2;
	add.s32 	%r128, %r127, %r126;
	mad.lo.s32 	%r239, %r4, %r128, %r125;
	mov.u32 	%r241, %r25;
$L__BB0_21:
	.pragma "nounroll";
	ld.global.nc.v4.f32 	{%f120, %f121, %f122, %f123}, [%rd43+-64];
	st.shared.v4.f32 	[%r240+-64], {%f120, %f121, %f122, %f123};
	ld.global.nc.v4.f32 	{%f124, %f125, %f126, %f127}, [%rd42+-64];
	st.shared.v4.f32 	[%r239+-64], {%f124, %f125, %f126, %f127};
	ld.global.nc.v4.f32 	{%f128, %f129, %f130, %f131}, [%rd43+-48];
	st.shared.v4.f32 	[%r240+-48], {%f128, %f129, %f130, %f131};
	ld.global.nc.v4.f32 	{%f132, %f133, %f134, %f135}, [%rd42+-48];
	st.shared.v4.f32 	[%r239+-48], {%f132, %f133, %f134, %f135};
	ld.global.nc.v4.f32 	{%f136, %f137, %f138, %f139}, [%rd43+-32];
	st.shared.v4.f32 	[%r240+-32], {%f136, %f137, %f138, %f139};
	ld.global.nc.v4.f32 	{%f140, %f141, %f142, %f143}, [%rd42+-32];
	st.shared.v4.f32 	[%r239+-32], {%f140, %f141, %f142, %f143};
	ld.global.nc.v4.f32 	{%f144, %f145, %f146, %f147}, [%rd43+-16];
	st.shared.v4.f32 	[%r240+-16], {%f144, %f145, %f146, %f147};
	ld.global.nc.v4.f32 	{%f148, %f149, %f150, %f151}, [%rd42+-16];
	st.shared.v4.f32 	[%r239+-16], {%f148, %f149, %f150, %f151};
	ld.global.nc.v4.f32 	{%f152, %f153, %f154, %f155}, [%rd43];
	st.shared.v4.f32 	[%r240], {%f152, %f153, %f154, %f155};
	ld.global.nc.v4.f32 	{%f156, %f157, %f158, %f159}, [%rd42];
	st.shared.v4.f32 	[%r239], {%f156, %f157, %f158, %f159};
	ld.global.nc.v4.f32 	{%f160, %f161, %f162, %f163}, [%rd43+16];
	st.shared.v4.f32 	[%r240+16], {%f160, %f161, %f162, %f163};
	ld.global.nc.v4.f32 	{%f164, %f165, %f166, %f167}, [%rd42+16];
	st.shared.v4.f32 	[%r239+16], {%f164, %f165, %f166, %f167};
	ld.global.nc.v4.f32 	{%f168, %f169, %f170, %f171}, [%rd43+32];
	st.shared.v4.f32 	[%r240+32], {%f168, %f169, %f170, %f171};
	ld.global.nc.v4.f32 	{%f172, %f173, %f174, %f175}, [%rd42+32];
	st.shared.v4.f32 	[%r239+32], {%f172, %f173, %f174, %f175};
	ld.global.nc.v4.f32 	{%f176, %f177, %f178, %f179}, [%rd43+48];
	st.shared.v4.f32 	[%r240+48], {%f176, %f177, %f178, %f179};
	ld.global.nc.v4.f32 	{%f180, %f181, %f182, %f183}, [%rd42+48];
	st.shared.v4.f32 	[%r239+48], {%f180, %f181, %f182, %f183};
	add.s32 	%r241, %r241, 8;
	add.s32 	%r240, %r240, 128;
	add.s64 	%rd43, %rd43, 128;
	add.s64 	%rd42, %rd42, 128;
	add.s32 	%r239, %r239, 128;
	setp.eq.s32 	%p16, %r241, 0;
	mov.u32 	%r243, %r23;
	@%p16 bra 	$L__BB0_22;
	bra.uni 	$L__BB0_21;
$L__BB0_22:
	setp.eq.s32 	%p17, %r21, 0;
	@%p17 bra 	$L__BB0_30;
	mul.wide.s32 	%rd30, %r32, 4;
	add.s64 	%rd12, %rd2, %rd30;
	add.s64 	%rd13, %rd1, %rd30;
	mul.lo.s32 	%r129, %r238, %r4;
	shl.b32 	%r130, %r129, 2;
	mov.u32 	%r131, sram;
	add.s32 	%r43, %r131, %r130;
	add.s32 	%r44, %r7, %r130;
	add.s32 	%r132, %r21, -1;
	setp.lt.u32 	%p18, %r132, 3;
	@%p18 bra 	$L__BB0_25;
	shl.b32 	%r133, %r243, 4;
	add.s32 	%r134, %r43, %r133;
	mul.wide.u32 	%rd31, %r243, 16;
	add.s64 	%rd32, %rd12, %rd31;
	ld.global.nc.v4.f32 	{%f184, %f185, %f186, %f187}, [%rd32];
	st.shared.v4.f32 	[%r134], {%f184, %f185, %f186, %f187};
	add.s32 	%r135, %r44, %r133;
	add.s64 	%rd33, %rd13, %rd31;
	ld.global.nc.v4.f32 	{%f188, %f189, %f190, %f191}, [%rd33];
	st.shared.v4.f32 	[%r135], {%f188, %f189, %f190, %f191};
	ld.global.nc.v4.f32 	{%f192, %f193, %f194, %f195}, [%rd32+16];
	st.shared.v4.f32 	[%r134+16], {%f192, %f193, %f194, %f195};
	ld.global.nc.v4.f32 	{%f196, %f197, %f198, %f199}, [%rd33+16];
	st.shared.v4.f32 	[%r135+16], {%f196, %f197, %f198, %f199};
	ld.global.nc.v4.f32 	{%f200, %f201, %f202, %f203}, [%rd32+32];
	st.shared.v4.f32 	[%r134+32], {%f200, %f201, %f202, %f203};
	ld.global.nc.v4.f32 	{%f204, %f205, %f206, %f207}, [%rd33+32];
	st.shared.v4.f32 	[%r135+32], {%f204, %f205, %f206, %f207};
	ld.global.nc.v4.f32 	{%f208, %f209, %f210, %f211}, [%rd32+48];
	st.shared.v4.f32 	[%r134+48], {%f208, %f209, %f210, %f211};
	ld.global.nc.v4.f32 	{%f212, %f213, %f214, %f215}, [%rd33+48];
	st.shared.v4.f32 	[%r135+48], {%f212, %f213, %f214, %f215};
	add.s32 	%r243, %r243, 4;
$L__BB0_25:
	setp.eq.s32 	%p19, %r22, 0;
	@%p19 bra 	$L__BB0_30;
	setp.eq.s32 	%p20, %r22, 1;
	@%p20 bra 	$L__BB0_28;
	shl.b32 	%r136, %r243, 4;
	add.s32 	%r137, %r43, %r136;
	mul.wide.u32 	%rd34, %r243, 16;
	add.s64 	%rd35, %rd12, %rd34;
	ld.global.nc.v4.f32 	{%f216, %f217, %f218, %f219}, [%rd35];
	st.shared.v4.f32 	[%r137], {%f216, %f217, %f218, %f219};
	add.s32 	%r138, %r44, %r136;
	add.s64 	%rd36, %rd13, %rd34;
	ld.global.nc.v4.f32 	{%f220, %f221, %f222, %f223}, [%rd36];
	st.shared.v4.f32 	[%r138], {%f220, %f221, %f222, %f223};
	ld.global.nc.v4.f32 	{%f224, %f225, %f226, %f227}, [%rd35+16];
	st.shared.v4.f32 	[%r137+16], {%f224, %f225, %f226, %f227};
	ld.global.nc.v4.f32 	{%f228, %f229, %f230, %f231}, [%rd36+16];
	st.shared.v4.f32 	[%r138+16], {%f228, %f229, %f230, %f231};
	add.s32 	%r243, %r243, 2;
$L__BB0_28:
	setp.eq.s32 	%p21, %r24, 0;
	@%p21 bra 	$L__BB0_30;
	shl.b32 	%r139, %r243, 4;
	add.s32 	%r140, %r43, %r139;
	mul.wide.u32 	%rd37, %r243, 16;
	add.s64 	%rd38, %rd12, %rd37;
	ld.global.nc.v4.f32 	{%f232, %f233, %f234, %f235}, [%rd38];
	st.shared.v4.f32 	[%r140], {%f232, %f233, %f234, %f235};
	add.s32 	%r141, %r44, %r139;
	add.s64 	%rd39, %rd13, %rd37;
	ld.global.nc.v4.f32 	{%f236, %f237, %f238, %f239}, [%rd39];
	st.shared.v4.f32 	[%r141], {%f236, %f237, %f238, %f239};
$L__BB0_30:
	mov.u32 	%r142, %ntid.x;
	add.s32 	%r238, %r238, %r142;
	setp.lt.s32 	%p22, %r238, %r92;
	@%p22 bra 	$L__BB0_18;
$L__BB0_31:
	bar.sync 	0;
	mul.lo.s32 	%r144, %r237, %r92;
	sub.s32 	%r145, %r90, %r144;
	cvt.rn.f32.s32 	%f240, %r145;
	min.f32 	%f241, %f1, %f240;
	cvt.rzi.s32.f32 	%r49, %f241;
	setp.lt.s32 	%p23, %r49, 1;
	mov.b32 	%r254, -8388608;
	@%p23 bra 	$L__BB0_58;
	setp.lt.s32 	%p24, %r91, 4;
	@%p24 bra 	$L__BB0_46;
	mov.f32 	%f554, 0fFF800000;
	mov.b32 	%r245, 0;
$L__BB0_34:
	setp.lt.u32 	%p33, %r20, 7;
	mul.lo.s32 	%r163, %r245, %r4;
	shl.b32 	%r164, %r163, 2;
	mov.u32 	%r165, sram;
	add.s32 	%r51, %r165, %r164;
	mov.f32 	%f546, 0f00000000;
	mov.b32 	%r248, 0;
	@%p33 bra 	$L__BB0_37;
	mov.f32 	%f546, 0f00000000;
	mov.b32 	%r246, 0;
$L__BB0_36:
	.pragma "nounroll";
	shl.b32 	%r167, %r246, 4;
	add.s32 	%r168, %r9, %r167;
	ld.shared.v4.f32 	{%f251, %f252, %f253, %f254}, [%r168];
	add.s32 	%r169, %r51, %r167;
	ld.shared.v4.f32 	{%f255, %f256, %f257, %f258}, [%r169];
	mul.f32 	%f259, %f252, %f256;
	fma.rn.f32 	%f260, %f251, %f255, %f259;
	fma.rn.f32 	%f261, %f253, %f257, %f260;
	fma.rn.f32 	%f262, %f254, %f258, %f261;
	add.f32 	%f263, %f546, %f262;
	ld.shared.v4.f32 	{%f264, %f265, %f266, %f267}, [%r168+16];
	ld.shared.v4.f32 	{%f268, %f269, %f270, %f271}, [%r169+16];
	mul.f32 	%f272, %f265, %f269;
	fma.rn.f32 	%f273, %f264, %f268, %f272;
	fma.rn.f32 	%f274, %f266, %f270, %f273;
	fma.rn.f32 	%f275, %f267, %f271, %f274;
	add.f32 	%f276, %f263, %f275;
	ld.shared.v4.f32 	{%f277, %f278, %f279, %f280}, [%r168+32];
	ld.shared.v4.f32 	{%f281, %f282, %f283, %f284}, [%r169+32];
	mul.f32 	%f285, %f278, %f282;
	fma.rn.f32 	%f286, %f277, %f281, %f285;
	fma.rn.f32 	%f287, %f279, %f283, %f286;
	fma.rn.f32 	%f288, %f280, %f284, %f287;
	add.f32 	%f289, %f276, %f288;
	ld.shared.v4.f32 	{%f290, %f291, %f292, %f293}, [%r168+48];
	ld.shared.v4.f32 	{%f294, %f295, %f296, %f297}, [%r169+48];
	mul.f32 	%f298, %f291, %f295;
	fma.rn.f32 	%f299, %f290, %f294, %f298;
	fma.rn.f32 	%f300, %f292, %f296, %f299;
	fma.rn.f32 	%f301, %f293, %f297, %f300;
	add.f32 	%f302, %f289, %f301;
	ld.shared.v4.f32 	{%f303, %f304, %f305, %f306}, [%r168+64];
	ld.shared.v4.f32 	{%f307, %f308, %f309, %f310}, [%r169+64];
	mul.f32 	%f311, %f304, %f308;
	fma.rn.f32 	%f312, %f303, %f307, %f311;
	fma.rn.f32 	%f313, %f305, %f309, %f312;
	fma.rn.f32 	%f314, %f306, %f310, %f313;
	add.f32 	%f315, %f302, %f314;
	ld.shared.v4.f32 	{%f316, %f317, %f318, %f319}, [%r168+80];
	ld.shared.v4.f32 	{%f320, %f321, %f322, %f323}, [%r169+80];
	mul.f32 	%f324, %f317, %f321;
	fma.rn.f32 	%f325, %f316, %f320, %f324;
	fma.rn.f32 	%f326, %f318, %f322, %f325;
	fma.rn.f32 	%f327, %f319, %f323, %f326;
	add.f32 	%f328, %f315, %f327;
	ld.shared.v4.f32 	{%f329, %f330, %f331, %f332}, [%r168+96];
	ld.shared.v4.f32 	{%f333, %f334, %f335, %f336}, [%r169+96];
	mul.f32 	%f337, %f330, %f334;
	fma.rn.f32 	%f338, %f329, %f333, %f337;
	fma.rn.f32 	%f339, %f331, %f335, %f338;
	fma.rn.f32 	%f340, %f332, %f336, %f339;
	add.f32 	%f341, %f328, %f340;
	ld.shared.v4.f32 	{%f342, %f343, %f344, %f345}, [%r168+112];
	ld.shared.v4.f32 	{%f346, %f347, %f348, %f349}, [%r169+112];
	mul.f32 	%f350, %f343, %f347;
	fma.rn.f32 	%f351, %f342, %f346, %f350;
	fma.rn.f32 	%f352, %f344, %f348, %f351;
	fma.rn.f32 	%f353, %f345, %f349, %f352;
	add.f32 	%f546, %f341, %f353;
	add.s32 	%r246, %r246, 8;
	setp.ne.s32 	%p34, %r246, %r23;
	mov.u32 	%r248, %r23;
	@%p34 bra 	$L__BB0_36;
$L__BB0_37:
	setp.eq.s32 	%p35, %r21, 0;
	@%p35 bra 	$L__BB0_45;
	add.s32 	%r170, %r21, -1;
	setp.lt.u32 	%p36, %r170, 3;
	@%p36 bra 	$L__BB0_40;
	shl.b32 	%r171, %r248, 4;
	add.s32 	%r172, %r9, %r171;
	ld.shared.v4.f32 	{%f355, %f356, %f357, %f358}, [%r172];
	add.s32 	%r173, %r51, %r171;
	ld.shared.v4.f32 	{%f359, %f360, %f361, %f362}, [%r173];
	mul.f32 	%f363, %f356, %f360;
	fma.rn.f32 	%f364, %f355, %f359, %f363;
	fma.rn.f32 	%f365, %f357, %f361, %f364;
	fma.rn.f32 	%f366, %f358, %f362, %f365;
	add.f32 	%f367, %f546, %f366;
	ld.shared.v4.f32 	{%f368, %f369, %f370, %f371}, [%r172+16];
	ld.shared.v4.f32 	{%f372, %f373, %f374, %f375}, [%r173+16];
	mul.f32 	%f376, %f369, %f373;
	fma.rn.f32 	%f377, %f368, %f372, %f376;
	fma.rn.f32 	%f378, %f370, %f374, %f377;
	fma.rn.f32 	%f379, %f371, %f375, %f378;
	add.f32 	%f380, %f367, %f379;
	ld.shared.v4.f32 	{%f381, %f382, %f383, %f384}, [%r172+32];
	ld.shared.v4.f32 	{%f385, %f386, %f387, %f388}, [%r173+32];
	mul.f32 	%f389, %f382, %f386;
	fma.rn.f32 	%f390, %f381, %f385, %f389;
	fma.rn.f32 	%f391, %f383, %f387, %f390;
	fma.rn.f32 	%f392, %f384, %f388, %f391;
	add.f32 	%f393, %f380, %f392;
	ld.shared.v4.f32 	{%f394, %f395, %f396, %f397}, [%r172+48];
	ld.shared.v4.f32 	{%f398, %f399, %f400, %f401}, [%r173+48];
	mul.f32 	%f402, %f395, %f399;
	fma.rn.f32 	%f403, %f394, %f398, %f402;
	fma.rn.f32 	%f404, %f396, %f400, %f403;
	fma.rn.f32 	%f405, %f397, %f401, %f404;
	add.f32 	%f546, %f393, %f405;
	add.s32 	%r248, %r248, 4;
$L__BB0_40:
	setp.eq.s32 	%p37, %r22, 0;
	@%p37 bra 	$L__BB0_45;
	setp.eq.s32 	%p38, %r22, 1;
	@%p38 bra 	$L__BB0_43;
	shl.b32 	%r174, %r248, 4;
	add.s32 	%r175, %r9, %r174;
	ld.shared.v4.f32 	{%f407, %f408, %f409, %f410}, [%r175];
	add.s32 	%r176, %r51, %r174;
	ld.shared.v4.f32 	{%f411, %f412, %f413, %f414}, [%r176];
	mul.f32 	%f415, %f408, %f412;
	fma.rn.f32 	%f416, %f407, %f411, %f415;
	fma.rn.f32 	%f417, %f409, %f413, %f416;
	fma.rn.f32 	%f418, %f410, %f414, %f417;
	add.f32 	%f419, %f546, %f418;
	ld.shared.v4.f32 	{%f420, %f421, %f422, %f423}, [%r175+16];
	ld.shared.v4.f32 	{%f424, %f425, %f426, %f427}, [%r176+16];
	mul.f32 	%f428, %f421, %f425;
	fma.rn.f32 	%f429, %f420, %f424, %f428;
	fma.rn.f32 	%f430, %f422, %f426, %f429;
	fma.rn.f32 	%f431, %f423, %f427, %f430;
	add.f32 	%f546, %f419, %f431;
	add.s32 	%r248, %r248, 2;
$L__BB0_43:
	setp.eq.s32 	%p39, %r24, 0;
	@%p39 bra 	$L__BB0_45;
	shl.b32 	%r177, %r248, 4;
	add.s32 	%r178, %r9, %r177;
	ld.shared.v4.f32 	{%f432, %f433, %f434, %f435}, [%r178];
	add.s32 	%r179, %r51, %r177;
	ld.shared.v4.f32 	{%f436, %f437, %f438, %f439}, [%r179];
	mul.f32 	%f440, %f433, %f437;
	fma.rn.f32 	%f441, %f432, %f436, %f440;
	fma.rn.f32 	%f442, %f434, %f438, %f441;
	fma.rn.f32 	%f443, %f435, %f439, %f442;
	add.f32 	%f546, %f546, %f443;
$L__BB0_45:
	mul.f32 	%f444, %f57, %f546;
	add.s32 	%r180, %r245, %r6;
	shl.b32 	%r181, %r180, 2;
	add.s32 	%r182, %r19, %r181;
	st.shared.f32 	[%r182], %f444;
	max.f32 	%f554, %f554, %f444;
	add.s32 	%r245, %r245, 1;
	setp.eq.s32 	%p40, %r245, %r49;
	@%p40 bra 	$L__BB0_57;
	bra.uni 	$L__BB0_34;
$L__BB0_46:
	and.b32  	%r60, %r49, 7;
	setp.lt.u32 	%p25, %r49, 8;
	mov.f32 	%f554, 0fFF800000;
	mov.b32 	%r252, 0;
	@%p25 bra 	$L__BB0_49;
	and.b32  	%r252, %r49, 2147483640;
	mov.f32 	%f554, 0fFF800000;
	mov.b32 	%r250, 0;
$L__BB0_48:
	.pragma "nounroll";
	add.s32 	%r148, %r250, %r6;
	shl.b32 	%r149, %r148, 2;
	add.s32 	%r150, %r19, %r149;
	st.shared.f32 	[%r150], %f2;
	max.f32 	%f554, %f554, %f2;
	st.shared.f32 	[%r150+4], %f2;
	st.shared.f32 	[%r150+8], %f2;
	st.shared.f32 	[%r150+12], %f2;
	st.shared.f32 	[%r150+16], %f2;
	st.shared.f32 	[%r150+20], %f2;
	st.shared.f32 	[%r150+24], %f2;
	st.shared.f32 	[%r150+28], %f2;
	add.s32 	%r250, %r250, 8;
	setp.ne.s32 	%p26, %r250, %r252;
	@%p26 bra 	$L__BB0_48;
$L__BB0_49:
	setp.eq.s32 	%p27, %r60, 0;
	@%p27 bra 	$L__BB0_57;
	and.b32  	%r65, %r49, 3;
	setp.lt.u32 	%p28, %r60, 4;
	@%p28 bra 	$L__BB0_52;
	add.s32 	%r151, %r252, %r6;
	shl.b32 	%r152, %r151, 2;
	add.s32 	%r153, %r19, %r152;
	st.shared.f32 	[%r153], %f2;
	max.f32 	%f554, %f554, %f2;
	st.shared.f32 	[%r153+4], %f2;
	st.shared.f32 	[%r153+8], %f2;
	st.shared.f32 	[%r153+12], %f2;
	add.s32 	%r252, %r252, 4;
$L__BB0_52:
	setp.eq.s32 	%p29, %r65, 0;
	@%p29 bra 	$L__BB0_57;
	setp.eq.s32 	%p30, %r65, 1;
	@%p30 bra 	$L__BB0_55;
	add.s32 	%r154, %r252, %r6;
	shl.b32 	%r155, %r154, 2;
	add.s32 	%r156, %r19, %r155;
	st.shared.f32 	[%r156], %f2;
	max.f32 	%f554, %f554, %f2;
	st.shared.f32 	[%r156+4], %f2;
	add.s32 	%r252, %r252, 2;
$L__BB0_55:
	and.b32  	%r157, %r49, 1;
	setp.eq.b32 	%p31, %r157, 1;
	not.pred 	%p32, %p31;
	@%p32 bra 	$L__BB0_57;
	add.s32 	%r158, %r252, %r6;
	shl.b32 	%r159, %r158, 2;
	add.s32 	%r160, %r19, %r159;
	st.shared.f32 	[%r160], %f2;
	max.f32 	%f554, %f554, %f2;
$L__BB0_57:
	mov.b32 	%r254, %f554;
$L__BB0_58:
	shfl.sync.idx.b32	%r183|%p42, %r254, 0, 31, -1;
	mov.b32 	%f31, %r183;
	mov.f32 	%f558, 0f00000000;
	@%p23 bra 	$L__BB0_66;
	and.b32  	%r72, %r49, 3;
	setp.lt.u32 	%p43, %r49, 4;
	mov.f32 	%f558, 0f00000000;
	mov.b32 	%r256, 0;
	@%p43 bra 	$L__BB0_62;
	mov.f32 	%f558, 0f00000000;
	mov.b32 	%r255, 0;
$L__BB0_61:
	.pragma "nounroll";
	add.s32 	%r186, %r255, %r6;
	shl.b32 	%r187, %r186, 2;
	add.s32 	%r188, %r19, %r187;
	ld.shared.f32 	%f449, [%r188];
	sub.f32 	%f450, %f449, %f31;
	mul.f32 	%f451, %f450, 0f3FB8AA3B;
	ex2.approx.f32 	%f452, %f451;
	st.shared.f32 	[%r188], %f452;
	add.f32 	%f453, %f558, %f452;
	ld.shared.f32 	%f454, [%r188+4];
	sub.f32 	%f455, %f454, %f31;
	mul.f32 	%f456, %f455, 0f3FB8AA3B;
	ex2.approx.f32 	%f457, %f456;
	st.shared.f32 	[%r188+4], %f457;
	add.f32 	%f458, %f453, %f457;
	ld.shared.f32 	%f459, [%r188+8];
	sub.f32 	%f460, %f459, %f31;
	mul.f32 	%f461, %f460, 0f3FB8AA3B;
	ex2.approx.f32 	%f462, %f461;
	st.shared.f32 	[%r188+8], %f462;
	add.f32 	%f463, %f458, %f462;
	ld.shared.f32 	%f464, [%r188+12];
	sub.f32 	%f465, %f464, %f31;
	mul.f32 	%f466, %f465, 0f3FB8AA3B;
	ex2.approx.f32 	%f467, %f466;
	st.shared.f32 	[%r188+12], %f467;
	add.f32 	%f558, %f463, %f467;
	add.s32 	%r255, %r255, 4;
	and.b32  	%r256, %r49, 2147483644;
	setp.ne.s32 	%p44, %r255, %r256;
	@%p44 bra 	$L__BB0_61;
$L__BB0_62:
	setp.eq.s32 	%p45, %r72, 0;
	@%p45 bra 	$L__BB0_66;
	add.s32 	%r189, %r256, %r6;
	shl.b32 	%r190, %r189, 2;
	add.s32 	%r77, %r19, %r190;
	ld.shared.f32 	%f468, [%r77];
	sub.f32 	%f469, %f468, %f31;
	mul.f32 	%f470, %f469, 0f3FB8AA3B;
	ex2.approx.f32 	%f471, %f470;
	st.shared.f32 	[%r77], %f471;
	add.f32 	%f558, %f558, %f471;
	setp.eq.s32 	%p46, %r72, 1;
	@%p46 bra 	$L__BB0_66;
	ld.shared.f32 	%f472, [%r77+4];
	sub.f32 	%f473, %f472, %f31;
	mul.f32 	%f474, %f473, 0f3FB8AA3B;
	ex2.approx.f32 	%f475, %f474;
	st.shared.f32 	[%r77+4], %f475;
	add.f32 	%f558, %f558, %f475;
	setp.eq.s32 	%p47, %r72, 2;
	@%p47 bra 	$L__BB0_66;
	ld.shared.f32 	%f476, [%r77+8];
	sub.f32 	%f477, %f476, %f31;
	mul.f32 	%f478, %f477, 0f3FB8AA3B;
	ex2.approx.f32 	%f479, %f478;
	st.shared.f32 	[%r77+8], %f479;
	add.f32 	%f558, %f558, %f479;
$L__BB0_66:
	setp.lt.s32 	%p48, %r91, 1;
	max.f32 	%f40, %f536, %f31;
	sub.f32 	%f480, %f536, %f40;
	mul.f32 	%f481, %f480, 0f3FB8AA3B;
	ex2.approx.f32 	%f482, %f481;
	mul.f32 	%f41, %f537, %f482;
	sub.f32 	%f483, %f31, %f40;
	mul.f32 	%f484, %f483, 0f3FB8AA3B;
	ex2.approx.f32 	%f42, %f484;
	fma.rn.f32 	%f537, %f558, %f42, %f41;
	@%p48 bra 	$L__BB0_81;
	rcp.rn.f32 	%f44, %f537;
	and.b32  	%r78, %r49, 7;
	and.b32  	%r79, %r49, 2147483640;
	mov.b32 	%r257, 0;
$L__BB0_68:
	mov.f32 	%f566, 0f00000000;
	@%p23 bra 	$L__BB0_80;
	setp.lt.u32 	%p50, %r49, 8;
	mov.f32 	%f566, 0f00000000;
	mov.b32 	%r260, 0;
	@%p50 bra 	$L__BB0_72;
	mov.f32 	%f566, 0f00000000;
	mov.b32 	%r258, 0;
$L__BB0_71:
	.pragma "nounroll";
	add.s32 	%r194, %r258, %r6;
	shl.b32 	%r195, %r194, 2;
	add.s32 	%r196, %r19, %r195;
	ld.shared.f32 	%f489, [%r196];
	mad.lo.s32 	%r197, %r258, %r4, %r257;
	shl.b32 	%r198, %r197, 2;
	add.s32 	%r199, %r7, %r198;
	ld.shared.f32 	%f490, [%r199];
	fma.rn.f32 	%f491, %f489, %f490, %f566;
	ld.shared.f32 	%f492, [%r196+4];
	add.s32 	%r200, %r199, %r26;
	ld.shared.f32 	%f493, [%r200];
	fma.rn.f32 	%f494, %f492, %f493, %f491;
	ld.shared.f32 	%f495, [%r196+8];
	add.s32 	%r201, %r200, %r26;
	ld.shared.f32 	%f496, [%r201];
	fma.rn.f32 	%f497, %f495, %f496, %f494;
	ld.shared.f32 	%f498, [%r196+12];
	add.s32 	%r202, %r201, %r26;
	ld.shared.f32 	%f499, [%r202];
	fma.rn.f32 	%f500, %f498, %f499, %f497;
	ld.shared.f32 	%f501, [%r196+16];
	add.s32 	%r203, %r202, %r26;
	ld.shared.f32 	%f502, [%r203];
	fma.rn.f32 	%f503, %f501, %f502, %f500;
	ld.shared.f32 	%f504, [%r196+20];
	add.s32 	%r204, %r203, %r26;
	ld.shared.f32 	%f505, [%r204];
	fma.rn.f32 	%f506, %f504, %f505, %f503;
	ld.shared.f32 	%f507, [%r196+24];
	add.s32 	%r205, %r204, %r26;
	ld.shared.f32 	%f508, [%r205];
	fma.rn.f32 	%f509, %f507, %f508, %f506;
	ld.shared.f32 	%f510, [%r196+28];
	add.s32 	%r206, %r205, %r26;
	ld.shared.f32 	%f511, [%r206];
	fma.rn.f32 	%f566, %f510, %f511, %f509;
	add.s32 	%r258, %r258, 8;
	setp.ne.s32 	%p51, %r258, %r79;
	mov.u32 	%r260, %r79;
	@%p51 bra 	$L__BB0_71;
$L__BB0_72:
	setp.eq.s32 	%p52, %r78, 0;
	@%p52 bra 	$L__BB0_80;
	add.s32 	%r207, %r78, -1;
	setp.lt.u32 	%p53, %r207, 3;
	@%p53 bra 	$L__BB0_75;
	add.s32 	%r208, %r260, %r6;
	shl.b32 	%r209, %r208, 2;
	add.s32 	%r210, %r19, %r209;
	ld.shared.f32 	%f513, [%r210];
	mad.lo.s32 	%r211, %r260, %r4, %r257;
	shl.b32 	%r212, %r211, 2;
	add.s32 	%r213, %r7, %r212;
	ld.shared.f32 	%f514, [%r213];
	fma.rn.f32 	%f515, %f513, %f514, %f566;
	ld.shared.f32 	%f516, [%r210+4];
	add.s32 	%r214, %r213, %r26;
	ld.shared.f32 	%f517, [%r214];
	fma.rn.f32 	%f518, %f516, %f517, %f515;
	ld.shared.f32 	%f519, [%r210+8];
	add.s32 	%r215, %r214, %r26;
	ld.shared.f32 	%f520, [%r215];
	fma.rn.f32 	%f521, %f519, %f520, %f518;
	ld.shared.f32 	%f522, [%r210+12];
	add.s32 	%r216, %r215, %r26;
	ld.shared.f32 	%f523, [%r216];
	fma.rn.f32 	%f566, %f522, %f523, %f521;
	add.s32 	%r260, %r260, 4;
$L__BB0_75:
	and.b32  	%r217, %r49, 3;
	setp.eq.s32 	%p54, %r217, 0;
	@%p54 bra 	$L__BB0_80;
	setp.eq.s32 	%p55, %r217, 1;
	@%p55 bra 	$L__BB0_78;
	add.s32 	%r218, %r260, %r6;
	shl.b32 	%r219, %r218, 2;
	add.s32 	%r220, %r19, %r219;
	ld.shared.f32 	%f525, [%r220];
	mad.lo.s32 	%r221, %r260, %r4, %r257;
	shl.b32 	%r222, %r221, 2;
	add.s32 	%r223, %r7, %r222;
	ld.shared.f32 	%f526, [%r223];
	fma.rn.f32 	%f527, %f525, %f526, %f566;
	ld.shared.f32 	%f528, [%r220+4];
	add.s32 	%r224, %r223, %r26;
	ld.shared.f32 	%f529, [%r224];
	fma.rn.f32 	%f566, %f528, %f529, %f527;
	add.s32 	%r260, %r260, 2;
$L__BB0_78:
	and.b32  	%r225, %r49, 1;
	setp.eq.b32 	%p56, %r225, 1;
	not.pred 	%p57, %p56;
	@%p57 bra 	$L__BB0_80;
	add.s32 	%r226, %r260, %r6;
	shl.b32 	%r227, %r226, 2;
	add.s32 	%r228, %r19, %r227;
	ld.shared.f32 	%f530, [%r228];
	mad.lo.s32 	%r229, %r260, %r4, %r257;
	shl.b32 	%r230, %r229, 2;
	add.s32 	%r231, %r7, %r230;
	ld.shared.f32 	%f531, [%r231];
	fma.rn.f32 	%f566, %f530, %f531, %f566;
$L__BB0_80:
	add.s32 	%r232, %r257, %r8;
	mul.wide.s32 	%rd40, %r232, 4;
	add.s64 	%rd41, %rd5, %rd40;
	ld.global.f32 	%f532, [%rd41];
	mul.f32 	%f533, %f41, %f532;
	fma.rn.f32 	%f534, %f42, %f566, %f533;
	mul.f32 	%f535, %f44, %f534;
	st.global.f32 	[%rd41], %f535;
	add.s32 	%r257, %r257, 1;
	setp.ne.s32 	%p58, %r257, %r91;
	@%p58 bra 	$L__BB0_68;
$L__BB0_81:
	bar.sync 	0;
	add.s32 	%r237, %r237, 1;
	setp.ne.s32 	%p59, %r237, %r94;
	mov.f32 	%f536, %f40;
	@%p59 bra 	$L__BB0_15;
$L__BB0_82:
	ret;

}


// ===== COMPILED SASS (sm_100) =====

	.target	sm_100

	.elftype	@"ET_EXEC"


//--------------------- .note.nv.tkinfo           --------------------------
	.section	.note.nv.tkinfo,"",@"SHT_NOTE"
	.sectionflags	@"SHF_NOTE_NV_TKINFO"
	.tkinfo
        /*0018*/ 	.word	0x00000002
        /*0030*/ 	.string	""
        /*0030*/ 	.string	"ptxas"
        /*0030*/ 	.string	"Cuda compilation tools, release 13.0, V13.0.88"
        /*0030*/ 	.string	"Build cuda_13.0.r13.0/compiler.36424714_0"
        /*0030*/ 	.string	"-arch sm_100 -m 64 "



//--------------------- .note.nv.cuinfo           --------------------------
	.section	.note.nv.cuinfo,"",@"SHT_NOTE"
	.sectionflags	@"SHF_NOTE_NV_CUINFO"
        /*0018*/ 	.short	0x0002
        /*001a*/ 	.short	0x0064
        /*001c*/ 	.short	0x0082
	.zero		2


//--------------------- .nv.info                  --------------------------
	.section	.nv.info,"",@"SHT_CUDA_INFO"
	.align	4


	//----- nvinfo : EIATTR_REGCOUNT
	.align		4
        /*0000*/ 	.byte	0x04, 0x2f
        /*0002*/ 	.short	(.L_1 - .L_0)
	.align		4
.L_0:
        /*0004*/ 	.word	index@(_Z22flash_attention_kernelPfS_S_S_fiiiiii)
        /*0008*/ 	.word	0x00000030


	//----- nvinfo : EIATTR_FRAME_SIZE
	.align		4
.L_1:
        /*000c*/ 	.byte	0x04, 0x11
        /*000e*/ 	.short	(.L_3 - .L_2)
	.align		4
.L_2:
        /*0010*/ 	.word	index@($__internal_0_$__cuda_sm20_rcp_rn_f32_slowpath)
        /*0014*/ 	.word	0x00000000


	//----- nvinfo : EIATTR_FRAME_SIZE
	.align		4
.L_3:
        /*0018*/ 	.byte	0x04, 0x11
        /*001a*/ 	.short	(.L_5 - .L_4)
	.align		4
.L_4:
        /*001c*/ 	.word	index@(_Z22flash_attention_kernelPfS_S_S_fiiiiii)
        /*0020*/ 	.word	0x00000000


	//----- nvinfo : EIATTR_MIN_STACK_SIZE
	.align		4
.L_5:
        /*0024*/ 	.byte	0x04, 0x12
        /*0026*/ 	.short	(.L_7 - .L_6)
	.align		4
.L_6:
        /*0028*/ 	.word	index@(_Z22flash_attention_kernelPfS_S_S_fiiiiii)
        /*002c*/ 	.word	0x00000000
.L_7:


//--------------------- .nv.compat                --------------------------
	.section	.nv.compat,"",@"SHT_CUDA_COMPAT_INFO"
	.align	4
        /*0000*/ 	.byte	0x02, 0x09, 0x00, 0x00, 0x02, 0x02, 0x01, 0x00, 0x02, 0x05, 0x05, 0x00, 0x03, 0x07, 0x01, 0x01
        /*0010*/ 	.byte	0x02, 0x03, 0x00, 0x00, 0x02, 0x06, 0x01, 0x00, 0x04, 0x0b, 0x08, 0x00, 0x01, 0x00, 0x00, 0x00
        /*0020*/ 	.byte	0x00, 0x00, 0x00, 0x00


//--------------------- .nv.info._Z22flash_attention_kernelPfS_S_S_fiiiiii --------------------------
	.section	.nv.info._Z22flash_attention_kernelPfS_S_S_fiiiiii,"",@"SHT_CUDA_INFO"
	.sectionflags	@""
	.align	4


	//----- nvinfo : EIATTR_CUDA_API_VERSION
	.align		4
        /*0000*/ 	.byte	0x04, 0x37
        /*0002*/ 	.short	(.L_9 - .L_8)
.L_8:
        /*0004*/ 	.word	0x00000082


	//----- nvinfo : EIATTR_KPARAM_INFO
	.align		4
.L_9:
        /*0008*/ 	.byte	0x04, 0x17
        /*000a*/ 	.short	(.L_11 - .L_10)
.L_10:
        /*000c*/ 	.word	0x00000000
        /*0010*/ 	.short	0x000a
        /*0012*/ 	.short	0x0038
        /*0014*/ 	.byte	0x00, 0xf0, 0x11, 0x00


	//----- nvinfo : EIATTR_KPARAM_INFO
	.align		4
.L_11:
        /*0018*/ 	.byte	0x04, 0x17
        /*001a*/ 	.short	(.L_13 - .L_12)
.L_12:
        /*001c*/ 	.word	0x00000000
        /*0020*/ 	.short	0x0009
        /*0022*/ 	.short	0x0034
        /*0024*/ 	.byte	0x00, 0xf0, 0x11, 0x00


	//----- nvinfo : EIATTR_KPARAM_INFO
	.align		4
.L_13:
        /*0028*/ 	.byte	0x04, 0x17
        /*002a*/ 	.short	(.L_15 - .L_14)
.L_14:
        /*002c*/ 	.word	0x00000000
        /*0030*/ 	.short	0x0008
        /*0032*/ 	.short	0x0030
        /*0034*/ 	.byte	0x00, 0xf0, 0x11, 0x00


	//----- nvinfo : EIATTR_KPARAM_INFO
	.align		4
.L_15:
        /*0038*/ 	.byte	0x04, 0x17
        /*003a*/ 	.short	(.L_17 - .L_16)
.L_16:
        /*003c*/ 	.word	0x00000000
        /*0040*/ 	.short	0x0007
        /*0042*/ 	.short	0x002c
        /*0044*/ 	.byte	0x00, 0xf0, 0x11, 0x00


	//----- nvinfo : EIATTR_KPARAM_INFO
	.align		4
.L_17:
        /*0048*/ 	.byte	0x04, 0x17
        /*004a*/ 	.short	(.L_19 - .L_18)
.L_18:
        /*004c*/ 	.word	0x00000000
        /*0050*/ 	.short	0x0006
        /*0052*/ 	.short	0x0028
        /*0054*/ 	.byte	0x00, 0xf0, 0x11, 0x00


	//----- nvinfo : EIATTR_KPARAM_INFO
	.align		4
.L_19:
        /*0058*/ 	.byte	0x04, 0x17
        /*005a*/ 	.short	(.L_21 - .L_20)
.L_20:
        /*005c*/ 	.word	0x00000000
        /*0060*/ 	.short	0x0005
        /*0062*/ 	.short	0x0024
        /*0064*/ 	.byte	0x00, 0xf0, 0x11, 0x00


	//----- nvinfo : EIATTR_KPARAM_INFO
	.align		4
.L_21:
        /*0068*/ 	.byte	0x04, 0x17
        /*006a*/ 	.short	(.L_23 - .L_22)
.L_22:
        /*006c*/ 	.word	0x00000000
        /*0070*/ 	.short	0x0004
        /*0072*/ 	.short	0x0020
        /*0074*/ 	.byte	0x00, 0xf0, 0x11, 0x00


	//----- nvinfo : EIATTR_KPARAM_INFO
	.align		4
.L_23:
        /*0078*/ 	.byte	0x04, 0x17
        /*007a*/ 	.short	(.L_25 - .L_24)
.L_24:
        /*007c*/ 	.word	0x00000000
        /*0080*/ 	.short	0x0003
        /*0082*/ 	.short	0x0018
        /*0084*/ 	.byte	0x00, 0xf5, 0x21, 0x00


	//----- nvinfo : EIATTR_KPARAM_INFO
	.align		4
.L_25:
        /*0088*/ 	.byte	0x04, 0x17
        /*008a*/ 	.short	(.L_27 - .L_26)
.L_26:
        /*008c*/ 	.word	0x00000000
        /*0090*/ 	.short	0x0002
        /*0092*/ 	.short	0x0010
        /*0094*/ 	.byte	0x00, 0xf5, 0x21, 0x00


	//----- nvinfo : EIATTR_KPARAM_INFO
	.align		4
.L_27:
        /*0098*/ 	.byte	0x04, 0x17
        /*009a*/ 	.short	(.L_29 - .L_28)
.L_28:
        /*009c*/ 	.word	0x00000000
        /*00a0*/ 	.short	0x0001
        /*00a2*/ 	.short	0x0008
        /*00a4*/ 	.byte	0x00, 0xf5, 0x21, 0x00


	//----- nvinfo : EIATTR_KPARAM_INFO
	.align		4
.L_29:
        /*00a8*/ 	.byte	0x04, 0x17
        /*00aa*/ 	.short	(.L_31 - .L_30)
.L_30:
        /*00ac*/ 	.word	0x00000000
        /*00b0*/ 	.short	0x0000
        /*00b2*/ 	.short	0x0000
        /*00b4*/ 	.byte	0x00, 0xf5, 0x21, 0x00


	//----- nvinfo : EIATTR_SPARSE_MMA_MASK
	.align		4
.L_31:
        /*00b8*/ 	.byte	0x03, 0x50
        /*00ba*/ 	.short	0x0000


	//----- nvinfo : EIATTR_MAXREG_COUNT
	.align		4
        /*00bc*/ 	.byte	0x03, 0x1b
        /*00be*/ 	.short	0x00ff


	//----- nvinfo : EIATTR_NUM_BARRIERS
	.align		4
        /*00c0*/ 	.byte	0x02, 0x4c
        /*00c2*/ 	.byte	0x01
	.zero		1


	//----- nvinfo : EIATTR_MERCURY_ISA_VERSION
	.align		4
        /*00c4*/ 	.byte	0x03, 0x5f
        /*00c6*/ 	.short	0x0101


	//----- nvinfo : EIATTR_COOP_GROUP_MASK_REGIDS
	.align		4
        /*00c8*/ 	.byte	0x04, 0x29
        /*00ca*/ 	.short	(.L_33 - .L_32)


	//   ....[0]....
.L_32:
        /*00cc*/ 	.word	0xffffffff


	//----- nvinfo : EIATTR_COOP_GROUP_INSTR_OFFSETS
	.align		4
.L_33:
        /*00d0*/ 	.byte	0x04, 0x28
        /*00d2*/ 	.short	(.L_35 - .L_34)


	//   ....[0]....
.L_34:
        /*00d4*/ 	.word	0x00002020


	//----- nvinfo : EIATTR_VRC_CTA_INIT_COUNT
	.align		4
.L_35:
        /*00d8*/ 	.byte	0x02, 0x4a
	.zero		1
	.zero		1


	//----- nvinfo : EIATTR_EXIT_INSTR_OFFSETS
	.align		4
        /*00dc*/ 	.byte	0x04, 0x1c
        /*00de*/ 	.short	(.L_37 - .L_36)


	//   ....[0]....
.L_36:
        /*00e0*/ 	.word	0x000000a0


	//   ....[1]....
        /*00e4*/ 	.word	0x00000660


	//   ....[2]....
        /*00e8*/ 	.word	0x00003080


	//----- nvinfo : EIATTR_CRS_STACK_SIZE
	.align		4
.L_37:
        /*00ec*/ 	.byte	0x04, 0x1e
        /*00ee*/ 	.short	(.L_39 - .L_38)
.L_38:
        /*00f0*/ 	.word	0x00000000


	//----- nvinfo : EIATTR_CBANK_PARAM_SIZE
	.align		4
.L_39:
        /*00f4*/ 	.byte	0x03, 0x19
        /*00f6*/ 	.short	0x003c


	//----- nvinfo : EIATTR_PARAM_CBANK
	.align		4
        /*00f8*/ 	.byte	0x04, 0x0a
        /*00fa*/ 	.short	(.L_41 - .L_40)
	.align		4
.L_40:
        /*00fc*/ 	.word	index@(.nv.constant0._Z22flash_attention_kernelPfS_S_S_fiiiiii)
        /*0100*/ 	.short	0x0380
        /*0102*/ 	.short	0x003c


	//----- nvinfo : EIATTR_SW_WAR
	.align		4
.L_41:
        /*0104*/ 	.byte	0x04, 0x36
        /*0106*/ 	.short	(.L_43 - .L_42)
.L_42:
        /*0108*/ 	.word	0x00000008
.L_43:


//--------------------- .nv.callgraph             --------------------------
	.section	.nv.callgraph,"",@"SHT_CUDA_CALLGRAPH"
	.align	4
	.sectionentsize	8
	.align		4
        /*0000*/ 	.word	0x00000000
	.align		4
        /*0004*/ 	.word	0xffffffff
	.align		4
        /*0008*/ 	.word	0x00000000
	.align		4
        /*000c*/ 	.word	0xfffffffe
	.align		4
        /*0010*/ 	.word	0x00000000
	.align		4
        /*0014*/ 	.word	0xfffffffd
	.align		4
        /*0018*/ 	.word	0x00000000
	.align		4
        /*001c*/ 	.word	0xfffffffc


//--------------------- .text._Z22flash_attention_kernelPfS_S_S_fiiiiii --------------------------
	.section	.text._Z22flash_attention_kernelPfS_S_S_fiiiiii,"ax",@progbits
	.align	128
        .global         _Z22flash_attention_kernelPfS_S_S_fiiiiii
        .type           _Z22flash_attention_kernelPfS_S_S_fiiiiii,@function
        .size           _Z22flash_attention_kernelPfS_S_S_fiiiiii,(.L_x_52 - _Z22flash_attention_kernelPfS_S_S_fiiiiii)
        .other          _Z22flash_attention_kernelPfS_S_S_fiiiiii,@"STO_CUDA_ENTRY STV_DEFAULT"
_Z22flash_attention_kernelPfS_S_S_fiiiiii:
.text._Z22flash_attention_kernelPfS_S_S_fiiiiii:
[----:B------:R-:W-:Y:S01]  /*0000*/  LDC R1, c[0x0][0x37c] ;  /* 0x0000df00ff017b82 */ /* 0x000fe20000000800 */
[----:B------:R-:W0:Y:S07]  /*0010*/  S2R R0, SR_TID.X ;  /* 0x0000000000007919 */ /* 0x000e2e0000002100 */
[----:B------:R-:W0:Y:S01]  /*0020*/  S2UR UR6, SR_CTAID.X ;  /* 0x00000000000679c3 */ /* 0x000e220000002500 */
[----:B------:R-:W1:Y:S01]  /*0030*/  LDCU UR12, c[0x0][0x3b0] ;  /* 0x00007600ff0c77ac */ /* 0x000e620008000800 */
[----:B------:R-:W2:Y:S06]  /*0040*/  LDCU UR5, c[0x0][0x3a4] ;  /* 0x00007480ff0577ac */ /* 0x000eac0008000800 */
[----:B------:R-:W2:Y:S01]  /*0050*/  S2UR UR4, SR_CTAID.Y ;  /* 0x00000000000479c3 */ /* 0x000ea20000002600 */
[----:B-1----:R-:W-:-:S05]  /*0060*/  MOV R3, UR12 ;  /* 0x0000000c00037c02 */ /* 0x002fca0008000f00 */
[----:B0-----:R-:W-:Y:S01]  /*0070*/  IMAD R36, R3, UR6, R0 ;  /* 0x0000000603247c24 */ /* 0x001fe2000f8e0200 */
[----:B--2---:R-:W-:-:S04]  /*0080*/  UIMAD UR4, UR4, UR5, URZ ;  /* 0x00000005040472a4 */ /* 0x004fc8000f8e02ff */
[----:B------:R-:W-:-:S13]  /*0090*/  ISETP.GE.AND P0, PT, R36, UR5, PT ;  /* 0x0000000524007c0c */ /* 0x000fda000bf06270 */
[----:B------:R-:W-:Y:S05]  /*00a0*/  @P0 EXIT ;  /* 0x000000000000094d */ /* 0x000fea0003800000 */
[----:B------:R-:W0:Y:S01]  /*00b0*/  S2UR UR8, SR_CgaCtaId ;  /* 0x00000000000879c3 */ /* 0x000e220000008800 */
[----:B------:R-:W1:Y:S01]  /*00c0*/  LDCU.64 UR10, c[0x0][0x3a8] ;  /* 0x00007500ff0a77ac */ /* 0x000e620008000a00 */
[----:B------:R-:W-:Y:S01]  /*00d0*/  UMOV UR7, 0x400 ;  /* 0x0000040000077882 */ /* 0x000fe20000000000 */
[----:B------:R-:W2:Y:S01]  /*00e0*/  LDCU.64 UR14, c[0x0][0x358] ;  /* 0x00006b00ff0e77ac */ /* 0x000ea20008000a00 */
[----:B-1----:R-:W-:Y:S02]  /*00f0*/  UIMAD UR5, UR10, UR11, UR11 ;  /* 0x0000000b0a0572a4 */ /* 0x002fe4000f8e020b */
[----:B------:R-:W-:Y:S01]  /*0100*/  MOV R3, UR10 ;  /* 0x0000000a00037c02 */ /* 0x000fe20008000f00 */
[----:B------:R-:W-:Y:S02]  /*0110*/  UIADD3 UR13, UPT, UPT, UR10, 0x1, URZ ;  /* 0x000000010a0d7890 */ /* 0x000fe4000fffe0ff */
[----:B------:R-:W-:Y:S02]  /*0120*/  UISETP.GE.AND UP0, UPT, UR10, 0x4, UPT ;  /* 0x000000040a00788c */ /* 0x000fe4000bf06270 */
[----:B0-----:R-:W-:-:S02]  /*0130*/  ULEA UR7, UR8, UR7, 0x18 ;  /* 0x0000000708077291 */ /* 0x001fc4000f8ec0ff */
[----:B------:R-:W-:Y:S01]  /*0140*/  UIMAD UR6, UR4, UR10, URZ ;  /* 0x0000000a040672a4 */ /* 0x000fe2000f8e02ff */
[----:B------:R-:W-:Y:S01]  /*0150*/  IMAD R0, R0, UR13, RZ ;  /* 0x0000000d00007c24 */ /* 0x000fe2000f8e02ff */
[----:B------:R-:W-:Y:S02]  /*0160*/  ULEA UR16, UR5, UR7, 0x2 ;  /* 0x0000000705107291 */ /* 0x000fe4000f8e10ff */
[----:B------:R-:W-:Y:S02]  /*0170*/  USHF.R.S32.HI UR4, URZ, 0x1f, UR10 ;  /* 0x0000001fff047899 */ /* 0x000fe4000801140a */
[----:B------:R-:W-:Y:S01]  /*0180*/  ULEA UR9, UR5, UR16, 0x2 ;  /* 0x0000001005097291 */ /* 0x000fe2000f8e10ff */
[----:B------:R-:W-:Y:S01]  /*0190*/  IMAD R36, R36, R3, UR6 ;  /* 0x0000000624247e24 */ /* 0x000fe2000f8e0203 */
[----:B------:R-:W-:-:S04]  /*01a0*/  ULEA.HI UR4, UR4, UR10, URZ, 0x2 ;  /* 0x0000000a04047291 */ /* 0x000fc8000f8f10ff */
[----:B------:R-:W-:Y:S01]  /*01b0*/  LEA R0, R0, UR9, 0x2 ;  /* 0x0000000900007c11 */ /* 0x000fe2000f8e10ff */
[----:B------:R-:W-:Y:S01]  /*01c0*/  USHF.R.S32.HI UR8, URZ, 0x2, UR4 ;  /* 0x00000002ff087899 */ /* 0x000fe20008011404 */
[----:B--2---:R-:W-:Y:S11]  /*01d0*/  BRA.U !UP0, `(.L_x_0) ;  /* 0x0000000508187547 */ /* 0x004ff6000b800000 */
[----:B------:R-:W0:Y:S01]  /*01e0*/  LDC.64 R24, c[0x0][0x380] ;  /* 0x0000e000ff187b82 */ /* 0x000e220000000a00 */
[----:B------:R-:W-:Y:S02]  /*01f0*/  UIADD3 UR4, UPT, UPT, UR8, -0x1, URZ ;  /* 0xffffffff08047890 */ /* 0x000fe4000fffe0ff */
[----:B------:R-:W-:Y:S02]  /*0200*/  ULOP3.LUT UR9, UR8, 0x7, URZ, 0xc0, !UPT ;  /* 0x0000000708097892 */ /* 0x000fe4000f8ec0ff */
[----:B------:R-:W-:Y:S02]  /*0210*/  UISETP.GE.U32.AND UP0, UPT, UR4, 0x7, UPT ;  /* 0x000000070400788c */ /* 0x000fe4000bf06070 */
[----:B------:R-:W-:Y:S01]  /*0220*/  UISETP.NE.AND UP1, UPT, UR9, URZ, UPT ;  /* 0x000000ff0900728c */ /* 0x000fe2000bf25270 */
[----:B------:R-:W-:Y:S01]  /*0230*/  UMOV UR4, URZ ;  /* 0x000000ff00047c82 */ /* 0x000fe20008000000 */
[----:B0-----:R-:W-:-:S05]  /*0240*/  IMAD.WIDE R24, R36, 0x4, R24 ;  /* 0x0000000424187825 */ /* 0x001fca00078e0218 */
[----:B------:R-:W-:Y:S05]  /*0250*/  BRA.U !UP0, `(.L_x_1) ;  /* 0x00000001085c7547 */ /* 0x000fea000b800000 */
[----:B------:R-:W-:Y:S01]  /*0260*/  HFMA2 R3, -RZ, RZ, 0, 0 ;  /* 0x00000000ff037431 */ /* 0x000fe200000001ff */
[----:B------:R-:W-:-:S12]  /*0270*/  ULOP3.LUT UR4, UR8, 0x1ffffff8, URZ, 0xc0, !UPT ;  /* 0x1ffffff808047892 */ /* 0x000fd8000f8ec0ff */
.L_x_2:
[----:B------:R-:W-:-:S05]  /*0280*/  IMAD.WIDE.U32 R26, R3, 0x10, R24 ;  /* 0x00000010031a7825 */ /* 0x000fca00078e0018 */
[----:B0-----:R-:W2:Y:S04]  /*0290*/  LDG.E.128.CONSTANT R4, desc[UR14][R26.64] ;  /* 0x0000000e1a047981 */ /* 0x001ea8000c1e9d00 */
[----:B------:R-:W3:Y:S04]  /*02a0*/  LDG.E.128.CONSTANT R8, desc[UR14][R26.64+0x10] ;  /* 0x0000100e1a087981 */ /* 0x000ee8000c1e9d00 */
[----:B------:R-:W4:Y:S01]  /*02b0*/  LDG.E.128.CONSTANT R12, desc[UR14][R26.64+0x20] ;  /* 0x0000200e1a0c7981 */ /* 0x000f22000c1e9d00 */
[----:B------:R-:W-:-:S03]  /*02c0*/  LEA R2, R3, R0, 0x4 ;  /* 0x0000000003027211 */ /* 0x000fc600078e20ff */
[----:B------:R-:W5:Y:S04]  /*02d0*/  LDG.E.128.CONSTANT R16, desc[UR14][R26.64+0x60] ;  /* 0x0000600e1a107981 */ /* 0x000f68000c1e9d00 */
[----:B------:R-:W5:Y:S04]  /*02e0*/  LDG.E.128.CONSTANT R20, desc[UR14][R26.64+0x70] ;  /* 0x0000700e1a147981 */ /* 0x000f68000c1e9d00 */
[----:B--2---:R0:W-:Y:S04]  /*02f0*/  STS.128 [R2], R4 ;  /* 0x0000000402007388 */ /* 0x0041e80000000c00 */
[----:B---3--:R1:W-:Y:S04]  /*0300*/  STS.128 [R2+0x10], R8 ;  /* 0x0000100802007388 */ /* 0x0083e80000000c00 */
[----:B----4-:R2:W-:Y:S04]  /*0310*/  STS.128 [R2+0x20], R12 ;  /* 0x0000200c02007388 */ /* 0x0105e80000000c00 */
[----:B0-----:R-:W3:Y:S04]  /*0320*/  LDG.E.128.CONSTANT R4, desc[UR14][R26.64+0x30] ;  /* 0x0000300e1a047981 */ /* 0x001ee8000c1e9d00 */
[----:B-1----:R-:W4:Y:S04]  /*0330*/  LDG.E.128.CONSTANT R8, desc[UR14][R26.64+0x40] ;  /* 0x0000400e1a087981 */ /* 0x002f28000c1e9d00 */
[----:B--2---:R-:W2:Y:S01]  /*0340*/  LDG.E.128.CONSTANT R12, desc[UR14][R26.64+0x50] ;  /* 0x0000500e1a0c7981 */ /* 0x004ea2000c1e9d00 */
[----:B------:R-:W-:-:S03]  /*0350*/  IADD3 R3, PT, PT, R3, 0x8, RZ ;  /* 0x0000000803037810 */ /* 0x000fc60007ffe0ff */
[----:B-----5:R0:W-:Y:S04]  /*0360*/  STS.128 [R2+0x60], R16 ;  /* 0x0000601002007388 */ /* 0x0201e80000000c00 */
[----:B------:R0:W-:Y:S01]  /*0370*/  STS.128 [R2+0x70], R20 ;  /* 0x0000701402007388 */ /* 0x0001e20000000c00 */
[----:B------:R-:W-:-:S03]  /*0380*/  ISETP.NE.AND P0, PT, R3, UR4, PT ;  /* 0x0000000403007c0c */ /* 0x000fc6000bf05270 */
[----:B---3--:R0:W-:Y:S04]  /*0390*/  STS.128 [R2+0x30], R4 ;  /* 0x0000300402007388 */ /* 0x0081e80000000c00 */
[----:B----4-:R0:W-:Y:S04]  /*03a0*/  STS.128 [R2+0x40], R8 ;  /* 0x0000400802007388 */ /* 0x0101e80000000c00 */
[----:B--2---:R0:W-:Y:S02]  /*03b0*/  STS.128 [R2+0x50], R12 ;  /* 0x0000500c02007388 */ /* 0x0041e40000000c00 */
[----:B------:R-:W-:Y:S05]  /*03c0*/  @P0 BRA `(.L_x_2) ;  /* 0xfffffffc00ac0947 */ /* 0x000fea000383ffff */
.L_x_1:
[----:B------:R-:W-:Y:S05]  /*03d0*/  BRA.U !UP1, `(.L_x_0) ;  /* 0x0000000109987547 */ /* 0x000fea000b800000 */
[----:B------:R-:W-:Y:S02]  /*03e0*/  UISETP.GE.U32.AND UP0, UPT, UR9, 0x4, UPT ;  /* 0x000000040900788c */ /* 0x000fe4000bf06070 */
[----:B------:R-:W-:-:S04]  /*03f0*/  ULOP3.LUT UR10, UR8, 0x3, URZ, 0xc0, !UPT ;  /* 0x00000003080a7892 */ /* 0x000fc8000f8ec0ff */
[----:B------:R-:W-:-:S03]  /*0400*/  UISETP.NE.AND UP1, UPT, UR10, URZ, UPT ;  /* 0x000000ff0a00728c */ /* 0x000fc6000bf25270 */
[----:B------:R-:W-:Y:S08]  /*0410*/  BRA.U !UP0, `(.L_x_3) ;  /* 0x0000000108347547 */ /* 0x000ff0000b800000 */
[----:B------:R-:W-:-:S04]  /*0420*/  IMAD.U32 R3, RZ, RZ, UR4 ;  /* 0x00000004ff037e24 */ /* 0x000fc8000f8e00ff */
[----:B0-----:R-:W-:-:S05]  /*0430*/  IMAD.WIDE.U32 R2, R3, 0x10, R24 ;  /* 0x0000001003027825 */ /* 0x001fca00078e0018 */
[----:B------:R-:W2:Y:S04]  /*0440*/  LDG.E.128.CONSTANT R4, desc[UR14][R2.64] ;  /* 0x0000000e02047981 */ /* 0x000ea8000c1e9d00 */
[----:B------:R-:W3:Y:S04]  /*0450*/  LDG.E.128.CONSTANT R8, desc[UR14][R2.64+0x10] ;  /* 0x0000100e02087981 */ /* 0x000ee8000c1e9d00 */
[----:B------:R-:W4:Y:S04]  /*0460*/  LDG.E.128.CONSTANT R12, desc[UR14][R2.64+0x20] ;  /* 0x0000200e020c7981 */ /* 0x000f28000c1e9d00 */
[----:B------:R-:W5:Y:S01]  /*0470*/  LDG.E.128.CONSTANT R16, desc[UR14][R2.64+0x30] ;  /* 0x0000300e02107981 */ /* 0x000f62000c1e9d00 */
[----:B------:R-:W-:Y:S01]  /*0480*/  MOV R21, UR4 ;  /* 0x0000000400157c02 */ /* 0x000fe20008000f00 */
[----:B------:R-:W-:-:S03]  /*0490*/  UIADD3 UR4, UPT, UPT, UR4, 0x4, URZ ;  /* 0x0000000404047890 */ /* 0x000fc6000fffe0ff */
[----:B------:R-:W-:-:S05]  /*04a0*/  LEA R20, R21, R0, 0x4 ;  /* 0x0000000015147211 */ /* 0x000fca00078e20ff */
[----:B--2---:R1:W-:Y:S04]  /*04b0*/  STS.128 [R20], R4 ;  /* 0x0000000414007388 */ /* 0x0043e80000000c00 */
[----:B---3--:R1:W-:Y:S04]  /*04c0*/  STS.128 [R20+0x10], R8 ;  /* 0x0000100814007388 */ /* 0x0083e80000000c00 */
[----:B----4-:R1:W-:Y:S04]  /*04d0*/  STS.128 [R20+0x20], R12 ;  /* 0x0000200c14007388 */ /* 0x0103e80000000c00 */
[----:B-----5:R1:W-:Y:S02]  /*04e0*/  STS.128 [R20+0x30], R16 ;  /* 0x0000301014007388 */ /* 0x0203e40000000c00 */
.L_x_3:
[----:B------:R-:W-:Y:S05]  /*04f0*/  BRA.U !UP1, `(.L_x_0) ;  /* 0x0000000109507547 */ /* 0x000fea000b800000 */
[----:B------:R-:W-:Y:S01]  /*0500*/  ULOP3.LUT UR9, UR8, 0x1, URZ, 0xc0, !UPT ;  /* 0x0000000108097892 */ /* 0x000fe2000f8ec0ff */
[----:B01----:R-:W-:Y:S01]  /*0510*/  MOV R17, UR4 ;  /* 0x0000000400117c02 */ /* 0x003fe20008000f00 */
[----:B------:R-:W-:Y:S01]  /*0520*/  UISETP.NE.AND UP0, UPT, UR10, 0x1, UPT ;  /* 0x000000010a00788c */ /* 0x000fe2000bf05270 */
[----:B------:R-:W-:Y:S01]  /*0530*/  MOV R3, UR4 ;  /* 0x0000000400037c02 */ /* 0x000fe20008000f00 */
[----:B------:R-:W-:-:S04]  /*0540*/  UISETP.NE.U32.AND UP1, UPT, UR9, 0x1, UPT ;  /* 0x000000010900788c */ /* 0x000fc8000bf25070 */
[----:B------:R-:W-:Y:S02]  /*0550*/  PLOP3.LUT P0, PT, PT, PT, UP0, 0x80, 0x8 ;  /* 0x000000000008781c */ /* 0x000fe40003f0f008 */
[----:B------:R-:W-:-:S03]  /*0560*/  PLOP3.LUT P1, PT, PT, PT, UP1, 0x80, 0x8 ;  /* 0x000000000008781c */ /* 0x000fc60003f2f018 */
[----:B------:R-:W-:-:S06]  /*0570*/  @UP0 UIADD3 UR4, UPT, UPT, UR4, 0x2, URZ ;  /* 0x0000000204040890 */ /* 0x000fcc000fffe0ff */
[----:B------:R-:W-:Y:S02]  /*0580*/  MOV R13, UR4 ;  /* 0x00000004000d7c02 */ /* 0x000fe40008000f00 */
[----:B------:R-:W-:-:S04]  /*0590*/  @P0 IMAD.WIDE.U32 R2, R3, 0x10, R24 ;  /* 0x0000001003020825 */ /* 0x000fc800078e0018 */
[----:B------:R-:W-:Y:S01]  /*05a0*/  @!P1 IMAD.WIDE.U32 R12, R13, 0x10, R24 ;  /* 0x000000100d0c9825 */ /* 0x000fe200078e0018 */
[----:B------:R-:W2:Y:S04]  /*05b0*/  @P0 LDG.E.128.CONSTANT R4, desc[UR14][R2.64] ;  /* 0x0000000e02040981 */ /* 0x000ea8000c1e9d00 */
[----:B------:R-:W3:Y:S04]  /*05c0*/  @P0 LDG.E.128.CONSTANT R8, desc[UR14][R2.64+0x10] ;  /* 0x0000100e02080981 */ /* 0x000ee8000c1e9d00 */
[----:B------:R-:W4:Y:S01]  /*05d0*/  @!P1 LDG.E.128.CONSTANT R12, desc[UR14][R12.64] ;  /* 0x0000000e0c0c9981 */ /* 0x000f22000c1e9d00 */
[----:B------:R-:W-:Y:S01]  /*05e0*/  IMAD.U32 R19, RZ, RZ, UR4 ;  /* 0x00000004ff137e24 */ /* 0x000fe2000f8e00ff */
[----:B------:R-:W-:-:S04]  /*05f0*/  @P0 LEA R17, R17, R0, 0x4 ;  /* 0x0000000011110211 */ /* 0x000fc800078e20ff */
[----:B------:R-:W-:Y:S01]  /*0600*/  @!P1 LEA R16, R19, R0, 0x4 ;  /* 0x0000000013109211 */ /* 0x000fe200078e20ff */
[----:B--2---:R2:W-:Y:S04]  /*0610*/  @P0 STS.128 [R17], R4 ;  /* 0x0000000411000388 */ /* 0x0045e80000000c00 */
[----:B---3--:R2:W-:Y:S04]  /*0620*/  @P0 STS.128 [R17+0x10], R8 ;  /* 0x0000100811000388 */ /* 0x0085e80000000c00 */
[----:B----4-:R2:W-:Y:S02]  /*0630*/  @!P1 STS.128 [R16], R12 ;  /* 0x0000000c10009388 */ /* 0x0105e40000000c00 */
.L_x_0:
[----:B0-----:R-:W0:Y:S02]  /*0640*/  LDC R2, c[0x0][0x3b4] ;  /* 0x0000ed00ff027b82 */ /* 0x001e240000000800 */
[----:B0-----:R-:W-:-:S13]  /*0650*/  ISETP.GE.AND P0, PT, R2, 0x1, PT ;  /* 0x000000010200780c */ /* 0x001fda0003f06270 */
[----:B------:R-:W-:Y:S05]  /*0660*/  @!P0 EXIT ;  /* 0x000000000000894d */ /* 0x000fea0003800000 */
[----:B------:R-:W-:Y:S01]  /*0670*/  USHF.L.U32 UR5, UR5, 0x1, URZ ;  /* 0x0000000105057899 */ /* 0x000fe200080006ff */
[----:B------:R-:W-:Y:S01]  /*0680*/  MOV R37, RZ ;  /* 0x000000ff00257202 */ /* 0x000fe20000000f00 */
[----:B------:R-:W-:Y:S02]  /*0690*/  UIADD3 UR18, UPT, UPT, UR8, -0x1, URZ ;  /* 0xffffffff08127890 */ /* 0x000fe4000fffe0ff */
[----:B------:R-:W-:Y:S02]  /*06a0*/  UIMAD UR5, UR13, UR12, UR5 ;  /* 0x0000000c0d0572a4 */ /* 0x000fe4000f8e0205 */
[----:B------:R-:W-:Y:S02]  /*06b0*/  ULOP3.LUT UR19, UR8, 0x7, URZ, 0xc0, !UPT ;  /* 0x0000000708137892 */ /* 0x000fe4000f8ec0ff */
[----:B------:R-:W-:Y:S02]  /*06c0*/  ULOP3.LUT UR20, UR8, 0x3, URZ, 0xc0, !UPT ;  /* 0x0000000308147892 */ /* 0x000fe4000f8ec0ff */
[----:B------:R-:W-:-:S02]  /*06d0*/  ULOP3.LUT UR10, UR8, 0x1ffffff8, URZ, 0xc0, !UPT ;  /* 0x1ffffff8080a7892 */ /* 0x000fc4000f8ec0ff */
[----:B------:R-:W-:Y:S02]  /*06e0*/  ULOP3.LUT UR11, UR8, 0x1, URZ, 0xc0, !UPT ;  /* 0x00000001080b7892 */ /* 0x000fe4000f8ec0ff */
[----:B------:R-:W-:Y:S01]  /*06f0*/  ULEA UR7, UR5, UR7, 0x2 ;  /* 0x0000000705077291 */ /* 0x000fe2000f8e10ff */
[----:B------:R-:W-:Y:S01]  /*0700*/  UMOV UR8, 0xff800000 ;  /* 0xff80000000087882 */ /* 0x000fe20000000000 */
[----:B------:R-:W-:-:S10]  /*0710*/  UMOV UR4, URZ ;  /* 0x000000ff00047c82 */ /* 0x000fd40008000000 */
.L_x_46:
[----:B0123--:R-:W0:Y:S01]  /*0720*/  S2R R4, SR_TID.X ;  /* 0x0000000000047919 */ /* 0x00fe220000002100 */
[----:B------:R-:W0:Y:S01]  /*0730*/  LDC.64 R2, c[0x0][0x3a8] ;  /* 0x0000ea00ff027b82 */ /* 0x000e220000000a00 */
[----:B------:R-:W-:Y:S01]  /*0740*/  BSSY.RECONVERGENT B0, `(.L_x_4) ;  /* 0x00000a5000007945 */ /* 0x000fe20003800200 */
[----:B0-----:R-:W-:-:S04]  /*0750*/  ISETP.GE.AND P0, PT, R4, R3, PT ;  /* 0x000000030400720c */ /* 0x001fc80003f06270 */
[----:B------:R-:W-:-:S13]  /*0760*/  ISETP.LT.OR P0, PT, R2, 0x4, P0 ;  /* 0x000000040200780c */ /* 0x000fda0000701670 */
[----:B----4-:R-:W-:Y:S05]  /*0770*/  @P0 BRA `(.L_x_5) ;  /* 0x0000000800840947 */ /* 0x010fea0003800000 */
[----:B------:R-:W-:-:S07]  /*0780*/  MOV R2, R4 ;  /* 0x0000000400027202 */ /* 0x000fce0000000f00 */
.L_x_11:
[----:B0-----:R-:W0:Y:S01]  /*0790*/  LDCU UR9, c[0x0][0x3ac] ;  /* 0x00007580ff0977ac */ /* 0x001e220008000800 */
[----:B------:R-:W-:Y:S01]  /*07a0*/  BSSY.RECONVERGENT B1, `(.L_x_6) ;  /* 0x000009a000017945 */ /* 0x000fe20003800200 */
[----:B-1----:R-:W1:Y:S01]  /*07b0*/  LDCU UR5, c[0x0][0x3a4] ;  /* 0x00007480ff0577ac */ /* 0x002e620008000800 */
[----:B0-----:R-:W-:-:S05]  /*07c0*/  MOV R3, UR9 ;  /* 0x0000000900037c02 */ /* 0x001fca0008000f00 */
[----:B------:R-:W-:-:S05]  /*07d0*/  IMAD R38, R3, UR4, R2 ;  /* 0x0000000403267c24 */ /* 0x000fca000f8e0202 */
[----:B-1----:R-:W-:-:S13]  /*07e0*/  ISETP.GE.AND P0, PT, R38, UR5, PT ;  /* 0x0000000526007c0c */ /* 0x002fda000bf06270 */
[----:B------:R-:W-:Y:S05]  /*07f0*/  @P0 BRA `(.L_x_7) ;  /* 0x0000000800500947 */ /* 0x000fea0003800000 */
[----:B------:R-:W0:Y:S01]  /*0800*/  LDCU UR5, c[0x0][0x3a8] ;  /* 0x00007500ff0577ac */ /* 0x000e220008000800 */
[----:B------:R-:W-:Y:S01]  /*0810*/  UISETP.GE.U32.AND UP0, UPT, UR18, 0x7, UPT ;  /* 0x000000071200788c */ /* 0x000fe2000bf06070 */
[----:B0-----:R-:W-:Y:S01]  /*0820*/  IMAD.U32 R5, RZ, RZ, UR5 ;  /* 0x00000005ff057e24 */ /* 0x001fe2000f8e00ff */
[----:B------:R-:W-:-:S03]  /*0830*/  UMOV UR5, URZ ;  /* 0x000000ff00057c82 */ /* 0x000fc60008000000 */
[----:B------:R-:W-:-:S04]  /*0840*/  IMAD R38, R38, R5, UR6 ;  /* 0x0000000626267e24 */ /* 0x000fc8000f8e0205 */
[----:B------:R-:W-:Y:S05]  /*0850*/  BRA.U !UP0, `(.L_x_8) ;  /* 0x0000000108fc7547 */ /* 0x000fea000b800000 */
[----:B------:R-:W0:Y:S01]  /*0860*/  S2UR UR9, SR_CgaCtaId ;  /* 0x00000000000979c3 */ /* 0x000e220000008800 */
[----:B------:R-:W-:Y:S01]  /*0870*/  UMOV UR5, 0x400 ;  /* 0x0000040000057882 */ /* 0x000fe20000000000 */
[----:B------:R-:W-:-:S04]  /*0880*/  IADD3 R39, PT, PT, R2, R3, RZ ;  /* 0x0000000302277210 */ /* 0x000fc80007ffe0ff */
[----:B------:R-:W-:Y:S02]  /*0890*/  SHF.L.U32 R39, R39, 0x2, RZ ;  /* 0x0000000227277819 */ /* 0x000fe400000006ff */
[----:B------:R-:W1:Y:S08]  /*08a0*/  LDC.64 R4, c[0x0][0x388] ;  /* 0x0000e200ff047b82 */ /* 0x000e700000000a00 */
[----:B------:R-:W2:Y:S01]  /*08b0*/  LDC.64 R6, c[0x0][0x390] ;  /* 0x0000e400ff067b82 */ /* 0x000ea20000000a00 */
[----:B0-----:R-:W-:-:S02]  /*08c0*/  ULEA UR5, UR9, UR5, 0x18 ;  /* 0x0000000509057291 */ /* 0x001fc4000f8ec0ff */
[----:B------:R-:W-:Y:S02]  /*08d0*/  USHF.L.U32 UR9, UR13, 0x2, URZ ;  /* 0x000000020d097899 */ /* 0x000fe400080006ff */
[----:B------:R-:W-:Y:S01]  /*08e0*/  UIADD3 UR5, UPT, UPT, UR5, 0x40, URZ ;  /* 0x0000004005057890 */ /* 0x000fe2000fffe0ff */
[----:B-1----:R-:W-:-:S05]  /*08f0*/  IMAD.WIDE R4, R38, 0x4, R4 ;  /* 0x0000000426047825 */ /* 0x002fca00078e0204 */
[----:B------:R-:W-:Y:S01]  /*0900*/  MOV R40, UR5 ;  /* 0x0000000500287c02 */ /* 0x000fe20008000f00 */
[----:B------:R-:W-:Y:S01]  /*0910*/  UIADD3 UR5, UPT, UPT, -UR10, URZ, URZ ;  /* 0x000000ff0a057290 */ /* 0x000fe2000fffe1ff */
[----:B------:R-:W-:-:S03]  /*0920*/  IADD3 R44, P0, PT, R4, 0x40, RZ ;  /* 0x00000040042c7810 */ /* 0x000fc60007f1e0ff */
[----:B------:R-:W-:Y:S02]  /*0930*/  IMAD R39, R39, UR13, R40 ;  /* 0x0000000d27277c24 */ /* 0x000fe4000f8e0228 */
[----:B--2---:R-:W-:Y:S01]  /*0940*/  IMAD.WIDE R6, R38, 0x4, R6 ;  /* 0x0000000426067825 */ /* 0x004fe200078e0206 */
[----:B------:R-:W-:-:S03]  /*0950*/  IADD3.X R45, PT, PT, RZ, R5, RZ, P0, !PT ;  /* 0x00000005ff2d7210 */ /* 0x000fc600007fe4ff */
[----:B------:R-:W-:Y:S01]  /*0960*/  IMAD R40, R2, UR9, R40 ;  /* 0x0000000902287c24 */ /* 0x000fe2000f8e0228 */
[----:B------:R-:W-:-:S04]  /*0970*/  IADD3 R8, P1, PT, R6, 0x40, RZ ;  /* 0x0000004006087810 */ /* 0x000fc80007f3e0ff */
[----:B------:R-:W-:-:S09]  /*0980*/  IADD3.X R9, PT, PT, RZ, R7, RZ, P1, !PT ;  /* 0x00000007ff097210 */ /* 0x000fd20000ffe4ff */
.L_x_9:
[----:B------:R-:W-:Y:S01]  /*0990*/  IMAD.MOV.U32 R42, RZ, RZ, R8 ;  /* 0x000000ffff2a7224 */ /* 0x000fe200078e0008 */
[----:B------:R-:W-:Y:S01]  /*09a0*/  MOV R43, R9 ;  /* 0x00000009002b7202 */ /* 0x000fe20000000f00 */
[----:B------:R-:W2:Y:S04]  /*09b0*/  LDG.E.128.CONSTANT R28, desc[UR14][R44.64+-0x40] ;  /* 0xffffc00e2c1c7981 */ /* 0x000ea8000c1e9d00 */
[----:B------:R-:W3:Y:S04]  /*09c0*/  LDG.E.128.CONSTANT R32, desc[UR14][R42.64+-0x40] ;  /* 0xffffc00e2a207981 */ /* 0x000ee8000c1e9d00 */
[----:B------:R-:W4:Y:S04]  /*09d0*/  LDG.E.128.CONSTANT R24, desc[UR14][R44.64+-0x30] ;  /* 0xffffd00e2c187981 */ /* 0x000f28000c1e9d00 */
[----:B------:R-:W5:Y:S04]  /*09e0*/  LDG.E.128.CONSTANT R20, desc[UR14][R42.64+-0x30] ;  /* 0xffffd00e2a147981 */ /* 0x000f68000c1e9d00 */
[----:B------:R-:W5:Y:S04]  /*09f0*/  LDG.E.128.CONSTANT R12, desc[UR14][R44.64+-0x20] ;  /* 0xffffe00e2c0c7981 */ /* 0x000f68000c1e9d00 */
[----:B------:R-:W5:Y:S04]  /*0a00*/  LDG.E.128.CONSTANT R16, desc[UR14][R42.64+-0x20] ;  /* 0xffffe00e2a107981 */ /* 0x000f68000c1e9d00 */
[----:B------:R-:W5:Y:S04]  /*0a10*/  LDG.E.128.CONSTANT R8, desc[UR14][R44.64+-0x10] ;  /* 0xfffff00e2c087981 */ /* 0x000f68000c1e9d00 */
[----:B------:R-:W5:Y:S04]  /*0a20*/  LDG.E.128.CONSTANT R4, desc[UR14][R42.64+-0x10] ;  /* 0xfffff00e2a047981 */ /* 0x000f68000c1e9d00 */
[----:B--2---:R-:W-:Y:S04]  /*0a30*/  STS.128 [R40+-0x40], R28 ;  /* 0xffffc01c28007388 */ /* 0x004fe80000000c00 */
[----:B---3--:R-:W-:Y:S04]  /*0a40*/  STS.128 [R39+-0x40], R32 ;  /* 0xffffc02027007388 */ /* 0x008fe80000000c00 */
[----:B----4-:R-:W-:Y:S04]  /*0a50*/  STS.128 [R40+-0x30], R24 ;  /* 0xffffd01828007388 */ /* 0x010fe80000000c00 */
[----:B-----5:R-:W-:Y:S04]  /*0a60*/  STS.128 [R39+-0x30], R20 ;  /* 0xffffd01427007388 */ /* 0x020fe80000000c00 */
[----:B------:R0:W-:Y:S04]  /*0a70*/  STS.128 [R40+-0x20], R12 ;  /* 0xffffe00c28007388 */ /* 0x0001e80000000c00 */
[----:B------:R1:W-:Y:S04]  /*0a80*/  STS.128 [R39+-0x20], R16 ;  /* 0xffffe01027007388 */ /* 0x0003e80000000c00 */
[----:B------:R2:W-:Y:S04]  /*0a90*/  STS.128 [R40+-0x10], R8 ;  /* 0xfffff00828007388 */ /* 0x0005e80000000c00 */
[----:B------:R3:W-:Y:S04]  /*0aa0*/  STS.128 [R39+-0x10], R4 ;  /* 0xfffff00427007388 */ /* 0x0007e80000000c00 */
[----:B0-----:R-:W4:Y:S04]  /*0ab0*/  LDG.E.128.CONSTANT R12, desc[UR14][R44.64] ;  /* 0x0000000e2c0c7981 */ /* 0x001f28000c1e9d00 */
[----:B-1----:R-:W5:Y:S04]  /*0ac0*/  LDG.E.128.CONSTANT R16, desc[UR14][R44.64+0x10] ;  /* 0x0000100e2c107981 */ /* 0x002f68000c1e9d00 */
[----:B--2---:R-:W2:Y:S04]  /*0ad0*/  LDG.E.128.CONSTANT R8, desc[UR14][R42.64] ;  /* 0x0000000e2a087981 */ /* 0x004ea8000c1e9d00 */
[----:B---3--:R-:W3:Y:S04]  /*0ae0*/  LDG.E.128.CONSTANT R4, desc[UR14][R42.64+0x10] ;  /* 0x0000100e2a047981 */ /* 0x008ee8000c1e9d00 */
[----:B------:R-:W3:Y:S04]  /*0af0*/  LDG.E.128.CONSTANT R20, desc[UR14][R44.64+0x20] ;  /* 0x0000200e2c147981 */ /* 0x000ee8000c1e9d00 */
[----:B------:R-:W3:Y:S04]  /*0b00*/  LDG.E.128.CONSTANT R24, desc[UR14][R42.64+0x20] ;  /* 0x0000200e2a187981 */ /* 0x000ee8000c1e9d00 */
[----:B------:R0:W3:Y:S04]  /*0b10*/  LDG.E.128.CONSTANT R28, desc[UR14][R44.64+0x30] ;  /* 0x0000300e2c1c7981 */ /* 0x0000e8000c1e9d00 */
[----:B------:R-:W3:Y:S01]  /*0b20*/  LDG.E.128.CONSTANT R32, desc[UR14][R42.64+0x30] ;  /* 0x0000300e2a207981 */ /* 0x000ee2000c1e9d00 */
[----:B------:R-:W-:-:S04]  /*0b30*/  UIADD3 UR5, UPT, UPT, UR5, 0x8, URZ ;  /* 0x0000000805057890 */ /* 0x000fc8000fffe0ff */
[----:B------:R-:W-:Y:S01]  /*0b40*/  UISETP.NE.AND UP0, UPT, UR5, URZ, UPT ;  /* 0x000000ff0500728c */ /* 0x000fe2000bf05270 */
[----:B0-----:R-:W-:-:S04]  /*0b50*/  IADD3 R44, P0, PT, R44, 0x80, RZ ;  /* 0x000000802c2c7810 */ /* 0x001fc80007f1e0ff */
[----:B------:R-:W-:Y:S01]  /*0b60*/  IADD3.X R45, PT, PT, RZ, R45, RZ, P0, !PT ;  /* 0x0000002dff2d7210 */ /* 0x000fe200007fe4ff */
[----:B----4-:R-:W-:Y:S04]  /*0b70*/  STS.128 [R40], R12 ;  /* 0x0000000c28007388 */ /* 0x010fe80000000c00 */
[----:B--2---:R0:W-:Y:S04]  /*0b80*/  STS.128 [R39], R8 ;  /* 0x0000000827007388 */ /* 0x0041e80000000c00 */
[----:B-----5:R-:W-:Y:S04]  /*0b90*/  STS.128 [R40+0x10], R16 ;  /* 0x0000101028007388 */ /* 0x020fe80000000c00 */
[----:B---3--:R-:W-:Y:S04]  /*0ba0*/  STS.128 [R39+0x10], R4 ;  /* 0x0000100427007388 */ /* 0x008fe80000000c00 */
[----:B------:R-:W-:Y:S01]  /*0bb0*/  STS.128 [R40+0x20], R20 ;  /* 0x0000201428007388 */ /* 0x000fe20000000c00 */
[----:B0-----:R-:W-:-:S03]  /*0bc0*/  IADD3 R8, P1, PT, R42, 0x80, RZ ;  /* 0x000000802a087810 */ /* 0x001fc60007f3e0ff */
[----:B------:R-:W-:Y:S04]  /*0bd0*/  STS.128 [R39+0x20], R24 ;  /* 0x0000201827007388 */ /* 0x000fe80000000c00 */
[----:B------:R0:W-:Y:S01]  /*0be0*/  STS.128 [R40+0x30], R28 ;  /* 0x0000301c28007388 */ /* 0x0001e20000000c00 */
[----:B------:R-:W-:-:S03]  /*0bf0*/  IADD3.X R9, PT, PT, RZ, R43, RZ, P1, !PT ;  /* 0x0000002bff097210 */ /* 0x000fc60000ffe4ff */
[----:B------:R1:W-:Y:S01]  /*0c00*/  STS.128 [R39+0x30], R32 ;  /* 0x0000302027007388 */ /* 0x0003e20000000c00 */
[----:B0-----:R-:W-:Y:S02]  /*0c10*/  IADD3 R40, PT, PT, R40, 0x80, RZ ;  /* 0x0000008028287810 */ /* 0x001fe40007ffe0ff */
[----:B-1----:R-:W-:Y:S01]  /*0c20*/  IADD3 R39, PT, PT, R39, 0x80, RZ ;  /* 0x0000008027277810 */ /* 0x002fe20007ffe0ff */
[----:B------:R-:W-:Y:S06]  /*0c30*/  BRA.U UP0, `(.L_x_9) ;  /* 0xfffffffd00547547 */ /* 0x000fec000b83ffff */
[----:B------:R-:W-:-:S05]  /*0c40*/  UMOV UR5, UR10 ;  /* 0x0000000a00057c82 */ /* 0x000fca0008000000 */
.L_x_8:
[----:B------:R-:W-:-:S09]  /*0c50*/  UISETP.NE.AND UP0, UPT, UR19, URZ, UPT ;  /* 0x000000ff1300728c */ /* 0x000fd2000bf05270 */
[----:B------:R-:W-:Y:S05]  /*0c60*/  BRA.U !UP0, `(.L_x_7) ;  /* 0x0000000508347547 */ /* 0x000fea000b800000 */
[----:B------:R-:W0:Y:S01]  /*0c70*/  S2UR UR12, SR_CgaCtaId ;  /* 0x00000000000c79c3 */ /* 0x000e220000008800 */
[----:B------:R-:W-:Y:S01]  /*0c80*/  UIADD3 UR17, UPT, UPT, UR19, -0x1, URZ ;  /* 0xffffffff13117890 */ /* 0x000fe2000fffe0ff */
[----:B------:R-:W-:Y:S01]  /*0c90*/  IMAD R6, R2, UR13, RZ ;  /* 0x0000000d02067c24 */ /* 0x000fe2000f8e02ff */
[----:B------:R-:W-:Y:S01]  /*0ca0*/  UMOV UR9, 0x400 ;  /* 0x0000040000097882 */ /* 0x000fe20000000000 */
[----:B------:R-:W-:Y:S02]  /*0cb0*/  UISETP.NE.AND UP1, UPT, UR20, URZ, UPT ;  /* 0x000000ff1400728c */ /* 0x000fe4000bf25270 */
[----:B------:R-:W-:Y:S01]  /*0cc0*/  UISETP.GE.U32.AND UP0, UPT, UR17, 0x3, UPT ;  /* 0x000000031100788c */ /* 0x000fe2000bf06070 */
[----:B------:R-:W-:Y:S01]  /*0cd0*/  LEA R20, R6, UR16, 0x2 ;  /* 0x0000001006147c11 */ /* 0x000fe2000f8e10ff */
[----:B------:R-:W1:Y:S08]  /*0ce0*/  LDC.64 R24, c[0x0][0x388] ;  /* 0x0000e200ff187b82 */ /* 0x000e700000000a00 */
[----:B------:R-:W2:Y:S01]  /*0cf0*/  LDC.64 R4, c[0x0][0x390] ;  /* 0x0000e400ff047b82 */ /* 0x000ea20000000a00 */
[----:B0-----:R-:W-:-:S06]  /*0d00*/  ULEA UR9, UR12, UR9, 0x18 ;  /* 0x000000090c097291 */ /* 0x001fcc000f8ec0ff */
[----:B------:R-:W-:Y:S01]  /*0d10*/  LEA R21, R6, UR9, 0x2 ;  /* 0x0000000906157c11 */ /* 0x000fe2000f8e10ff */
[----:B-1----:R-:W-:-:S04]  /*0d20*/  IMAD.WIDE R24, R38, 0x4, R24 ;  /* 0x0000000426187825 */ /* 0x002fc800078e0218 */
[----:B--2---:R-:W-:Y:S01]  /*0d30*/  IMAD.WIDE R38, R38, 0x4, R4 ;  /* 0x0000000426267825 */ /* 0x004fe200078e0204 */
[----:B------:R-:W-:Y:S06]  /*0d40*/  BRA.U !UP0, `(.L_x_10) ;  /* 0x0000000108647547 */ /* 0x000fec000b800000 */
[----:B------:R-:W-:Y:S01]  /*0d50*/  IMAD.U32 R29, RZ, RZ, UR5 ;  /* 0x00000005ff1d7e24 */ /* 0x000fe2000f8e00ff */
[----:B------:R-:W-:Y:S02]  /*0d60*/  MOV R27, UR5 ;  /* 0x00000005001b7c02 */ /* 0x000fe40008000f00 */
[----:B------:R-:W-:Y:S01]  /*0d70*/  MOV R4, UR5 ;  /* 0x0000000500047c02 */ /* 0x000fe20008000f00 */
[----:B------:R-:W-:-:S04]  /*0d80*/  IMAD.WIDE.U32 R28, R29, 0x10, R24 ;  /* 0x000000101d1c7825 */ /* 0x000fc800078e0018 */
[----:B------:R-:W-:Y:S01]  /*0d90*/  IMAD.WIDE.U32 R26, R27, 0x10, R38 ;  /* 0x000000101b1a7825 */ /* 0x000fe200078e0026 */
[----:B------:R-:W2:Y:S01]  /*0da0*/  LDG.E.128.CONSTANT R16, desc[UR14][R28.64] ;  /* 0x0000000e1c107981 */ /* 0x000ea2000c1e9d00 */
[----:B------:R-:W-:-:S03]  /*0db0*/  LEA R21, R4, R21, 0x4 ;  /* 0x0000001504157211 */ /* 0x000fc600078e20ff */
[----:B------:R-:W3:Y:S04]  /*0dc0*/  LDG.E.128.CONSTANT R4, desc[UR14][R26.64] ;  /* 0x0000000e1a047981 */ /* 0x000ee8000c1e9d00 */
[----:B------:R-:W4:Y:S04]  /*0dd0*/  LDG.E.128.CONSTANT R12, desc[UR14][R28.64+0x10] ;  /* 0x0000100e1c0c7981 */ /* 0x000f28000c1e9d00 */
[----:B------:R-:W5:Y:S01]  /*0de0*/  LDG.E.128.CONSTANT R8, desc[UR14][R26.64+0x10] ;  /* 0x0000100e1a087981 */ /* 0x000f62000c1e9d00 */
[----:B------:R-:W-:-:S04]  /*0df0*/  MOV R23, UR5 ;  /* 0x0000000500177c02 */ /* 0x000fc80008000f00 */
[----:B------:R-:W-:Y:S01]  /*0e00*/  LEA R22, R23, R20, 0x4 ;  /* 0x0000001417167211 */ /* 0x000fe200078e20ff */
[----:B--2---:R0:W-:Y:S04]  /*0e10*/  STS.128 [R21], R16 ;  /* 0x0000001015007388 */ /* 0x0041e80000000c00 */
[----:B---3--:R1:W-:Y:S04]  /*0e20*/  STS.128 [R22], R4 ;  /* 0x0000000416007388 */ /* 0x0083e80000000c00 */
[----:B----4-:R2:W-:Y:S04]  /*0e30*/  STS.128 [R21+0x10], R12 ;  /* 0x0000100c15007388 */ /* 0x0105e80000000c00 */
[----:B-----5:R3:W-:Y:S04]  /*0e40*/  STS.128 [R22+0x10], R8 ;  /* 0x0000100816007388 */ /* 0x0207e80000000c00 */
[----:B0-----:R-:W4:Y:S04]  /*0e50*/  LDG.E.128.CONSTANT R16, desc[UR14][R26.64+0x30] ;  /* 0x0000300e1a107981 */ /* 0x001f28000c1e9d00 */
[----:B-1----:R-:W5:Y:S04]  /*0e60*/  LDG.E.128.CONSTANT R4, desc[UR14][R28.64+0x20] ;  /* 0x0000200e1c047981 */ /* 0x002f68000c1e9d00 */
[----:B--2---:R-:W2:Y:S04]  /*0e70*/  LDG.E.128.CONSTANT R12, desc[UR14][R28.64+0x30] ;  /* 0x0000300e1c0c7981 */ /* 0x004ea8000c1e9d00 */
[----:B---3--:R-:W3:Y:S01]  /*0e80*/  LDG.E.128.CONSTANT R8, desc[UR14][R26.64+0x20] ;  /* 0x0000200e1a087981 */ /* 0x008ee2000c1e9d00 */
[----:B------:R-:W-:-:S03]  /*0e90*/  UIADD3 UR5, UPT, UPT, UR5, 0x4, URZ ;  /* 0x0000000405057890 */ /* 0x000fc6000fffe0ff */
[----:B-----5:R0:W-:Y:S04]  /*0ea0*/  STS.128 [R21+0x20], R4 ;  /* 0x0000200415007388 */ /* 0x0201e80000000c00 */
[----:B---3--:R0:W-:Y:S04]  /*0eb0*/  STS.128 [R22+0x20], R8 ;  /* 0x0000200816007388 */ /* 0x0081e80000000c00 */
[----:B--2---:R0:W-:Y:S04]  /*0ec0*/  STS.128 [R21+0x30], R12 ;  /* 0x0000300c15007388 */ /* 0x0041e80000000c00 */
[----:B----4-:R0:W-:Y:S02]  /*0ed0*/  STS.128 [R22+0x30], R16 ;  /* 0x0000301016007388 */ /* 0x0101e40000000c00 */
.L_x_10:
[----:B------:R-:W-:Y:S05]  /*0ee0*/  BRA.U !UP1, `(.L_x_7) ;  /* 0x0000000109947547 */ /* 0x000fea000b800000 */
[----:B------:R-:W-:Y:S01]  /*0ef0*/  UISETP.NE.AND UP0, UPT, UR20, 0x1, UPT ;  /* 0x000000011400788c */ /* 0x000fe2000bf05270 */
[----:B------:R-:W-:Y:S01]  /*0f00*/  IMAD.U32 R27, RZ, RZ, UR5 ;  /* 0x00000005ff1b7e24 */ /* 0x000fe2000f8e00ff */
[----:B0-----:R-:W-:-:S04]  /*0f10*/  MOV R13, UR5 ;  /* 0x00000005000d7c02 */ /* 0x001fc80008000f00 */
[----:B------:R-:W-:-:S13]  /*0f20*/  PLOP3.LUT P1, PT, PT, PT, UP0, 0x80, 0x8 ;  /* 0x000000000008781c */ /* 0x000fda0003f2f008 */
[----:B------:R-:W-:-:S04]  /*0f30*/  @P1 IMAD.WIDE.U32 R26, R27, 0x10, R24 ;  /* 0x000000101b1a1825 */ /* 0x000fc800078e0018 */
[----:B------:R-:W-:Y:S01]  /*0f40*/  @P1 IMAD.WIDE.U32 R12, R13, 0x10, R38 ;  /* 0x000000100d0c1825 */ /* 0x000fe200078e0026 */
[----:B------:R-:W2:Y:S04]  /*0f50*/  @P1 LDG.E.128.CONSTANT R4, desc[UR14][R26.64] ;  /* 0x0000000e1a041981 */ /* 0x000ea8000c1e9d00 */
[----:B------:R-:W3:Y:S01]  /*0f60*/  @P1 LDG.E.128.CONSTANT R8, desc[UR14][R12.64] ;  /* 0x0000000e0c081981 */ /* 0x000ee2000c1e9d00 */
[----:B------:R-:W0:Y:S01]  /*0f70*/  S2UR UR12, SR_CgaCtaId ;  /* 0x00000000000c79c3 */ /* 0x000e220000008800 */
[----:B------:R-:W-:Y:S01]  /*0f80*/  UMOV UR9, 0x400 ;  /* 0x0000040000097882 */ /* 0x000fe20000000000 */
[----:B------:R-:W-:Y:S01]  /*0f90*/  ISETP.NE.AND P0, PT, RZ, UR11, PT ;  /* 0x0000000bff007c0c */ /* 0x000fe2000bf05270 */
[----:B------:R-:W-:Y:S01]  /*0fa0*/  IMAD R21, R2, UR13, RZ ;  /* 0x0000000d02157c24 */ /* 0x000fe2000f8e02ff */
[----:B------:R-:W-:-:S02]  /*0fb0*/  MOV R22, UR5 ;  /* 0x0000000500167c02 */ /* 0x000fc40008000f00 */
[----:B------:R-:W-:Y:S01]  /*0fc0*/  MOV R23, UR5 ;  /* 0x0000000500177c02 */ /* 0x000fe20008000f00 */
[----:B------:R-:W-:-:S03]  /*0fd0*/  @UP0 UIADD3 UR5, UPT, UPT, UR5, 0x2, URZ ;  /* 0x0000000205050890 */ /* 0x000fc6000fffe0ff */
[----:B------:R-:W-:-:S03]  /*0fe0*/  @P1 LEA R23, R23, R20, 0x4 ;  /* 0x0000001417171211 */ /* 0x000fc600078e20ff */
[----:B------:R-:W-:Y:S01]  /*0ff0*/  MOV R15, UR5 ;  /* 0x00000005000f7c02 */ /* 0x000fe20008000f00 */
[----:B------:R-:W-:-:S04]  /*1000*/  IMAD.U32 R17, RZ, RZ, UR5 ;  /* 0x00000005ff117e24 */ /* 0x000fc8000f8e00ff */
[----:B------:R-:W-:-:S04]  /*1010*/  @P0 IMAD.WIDE.U32 R14, R15, 0x10, R24 ;  /* 0x000000100f0e0825 */ /* 0x000fc800078e0018 */
[----:B------:R-:W-:Y:S01]  /*1020*/  @P0 IMAD.WIDE.U32 R16, R17, 0x10, R38 ;  /* 0x0000001011100825 */ /* 0x000fe200078e0026 */
[----:B0-----:R-:W-:-:S05]  /*1030*/  ULEA UR9, UR12, UR9, 0x18 ;  /* 0x000000090c097291 */ /* 0x001fca000f8ec0ff */
[----:B------:R-:W4:Y:S01]  /*1040*/  @P0 LDG.E.128.CONSTANT R16, desc[UR14][R16.64] ;  /* 0x0000000e10100981 */ /* 0x000f22000c1e9d00 */
[----:B------:R-:W-:-:S04]  /*1050*/  LEA R21, R21, UR9, 0x2 ;  /* 0x0000000915157c11 */ /* 0x000fc8000f8e10ff */
[----:B------:R-:W-:-:S05]  /*1060*/  @P1 LEA R22, R22, R21, 0x4 ;  /* 0x0000001516161211 */ /* 0x000fca00078e20ff */
[----:B--2---:R0:W-:Y:S04]  /*1070*/  @P1 STS.128 [R22], R4 ;  /* 0x0000000416001388 */ /* 0x0041e80000000c00 */
[----:B---3--:R1:W-:Y:S04]  /*1080*/  @P1 STS.128 [R23], R8 ;  /* 0x0000000817001388 */ /* 0x0083e80000000c00 */
[----:B0-----:R-:W2:Y:S04]  /*1090*/  @P1 LDG.E.128.CONSTANT R4, desc[UR14][R26.64+0x10] ;  /* 0x0000100e1a041981 */ /* 0x001ea8000c1e9d00 */
[----:B-1----:R-:W3:Y:S04]  /*10a0*/  @P1 LDG.E.128.CONSTANT R8, desc[UR14][R12.64+0x10] ;  /* 0x0000100e0c081981 */ /* 0x002ee8000c1e9d00 */
[----:B------:R-:W5:Y:S01]  /*10b0*/  @P0 LDG.E.128.CONSTANT R12, desc[UR14][R14.64] ;  /* 0x0000000e0e0c0981 */ /* 0x000f62000c1e9d00 */
[----:B------:R-:W-:-:S02]  /*10c0*/  MOV R24, UR5 ;  /* 0x0000000500187c02 */ /* 0x000fc40008000f00 */
[----:B------:R-:W-:Y:S02]  /*10d0*/  MOV R25, UR5 ;  /* 0x0000000500197c02 */ /* 0x000fe40008000f00 */
[----:B------:R-:W-:Y:S02]  /*10e0*/  @P0 LEA R21, R24, R21, 0x4 ;  /* 0x0000001518150211 */ /* 0x000fe400078e20ff */
[----:B------:R-:W-:Y:S01]  /*10f0*/  @P0 LEA R20, R25, R20, 0x4 ;  /* 0x0000001419140211 */ /* 0x000fe200078e20ff */
[----:B--2---:R1:W-:Y:S04]  /*1100*/  @P1 STS.128 [R22+0x10], R4 ;  /* 0x0000100416001388 */ /* 0x0043e80000000c00 */
[----:B---3--:R1:W-:Y:S04]  /*1110*/  @P1 STS.128 [R23+0x10], R8 ;  /* 0x0000100817001388 */ /* 0x0083e80000000c00 */
[----:B-----5:R1:W-:Y:S04]  /*1120*/  @P0 STS.128 [R21], R12 ;  /* 0x0000000c15000388 */ /* 0x0203e80000000c00 */
[----:B----4-:R1:W-:Y:S02]  /*1130*/  @P0 STS.128 [R20], R16 ;  /* 0x0000001014000388 */ /* 0x0103e40000000c00 */
.L_x_7:
[----:B------:R-:W-:Y:S05]  /*1140*/  BSYNC.RECONVERGENT B1 ;  /* 0x0000000000017941 */ /* 0x000fea0003800200 */
.L_x_6:
[----:B------:R-:W2:Y:S02]  /*1150*/  LDCU UR5, c[0x0][0x360] ;  /* 0x00006c00ff0577ac */ /* 0x000ea40008000800 */
[----:B--2---:R-:W-:-:S05]  /*1160*/  VIADD R2, R2, UR5 ;  /* 0x0000000502027c36 */ /* 0x004fca0008000000 */
[----:B------:R-:W-:-:S13]  /*1170*/  ISETP.GE.AND P0, PT, R2, R3, PT ;  /* 0x000000030200720c */ /* 0x000fda0003f06270 */
[----:B------:R-:W-:Y:S05]  /*1180*/  @!P0 BRA `(.L_x_11) ;  /* 0xfffffff400808947 */ /* 0x000fea000383ffff */
.L_x_5:
[----:B------:R-:W-:Y:S05]  /*1190*/  BSYNC.RECONVERGENT B0 ;  /* 0x0000000000007941 */ /* 0x000fea0003800200 */
.L_x_4:
[----:B------:R-:W2:Y:S01]  /*11a0*/  LDC R2, c[0x0][0x3a4] ;  /* 0x0000e900ff027b82 */ /* 0x000ea20000000800 */
[----:B------:R-:W0:Y:S01]  /*11b0*/  LDCU UR9, c[0x0][0x3ac] ;  /* 0x00007580ff0977ac */ /* 0x000e220008000800 */
[----:B------:R-:W-:Y:S01]  /*11c0*/  BSSY.RECONVERGENT B1, `(.L_x_12) ;  /* 0x00000e2000017945 */ /* 0x000fe20003800200 */
[----:B------:R-:W-:Y:S01]  /*11d0*/  MOV R29, 0xff800000 ;  /* 0xff800000001d7802 */ /* 0x000fe20000000f00 */
[----:B------:R-:W-:Y:S01]  /*11e0*/  UIADD3 UR5, UPT, UPT, -UR4, URZ, URZ ;  /* 0x000000ff04057290 */ /* 0x000fe2000fffe1ff */
[----:B01----:R-:W-:-:S05]  /*11f0*/  I2FP.F32.S32 R5, UR9 ;  /* 0x0000000900057c45 */ /* 0x003fca0008201400 */
[----:B--2---:R-:W-:-:S05]  /*1200*/  IMAD R2, R3, UR5, R2 ;  /* 0x0000000503027c24 */ /* 0x004fca000f8e0202 */
[----:B------:R-:W-:-:S04]  /*1210*/  I2FP.F32.S32 R2, R2 ;  /* 0x0000000200027245 */ /* 0x000fc80000201400 */
[----:B------:R-:W-:-:S06]  /*1220*/  FMNMX R2, R5, R2, PT ;  /* 0x0000000205027209 */ /* 0x000fcc0003800000 */
[----:B------:R-:W0:Y:S01]  /*1230*/  F2I.TRUNC.NTZ R2, R2 ;  /* 0x0000000200027305 */ /* 0x000e22000020f100 */
[----:B------:R-:W-:Y:S01]  /*1240*/  BAR.SYNC.DEFER_BLOCKING 0x0 ;  /* 0x0000000000007b1d */ /* 0x000fe20000010000 */
[----:B0-----:R-:W-:-:S13]  /*1250*/  ISETP.GE.AND P3, PT, R2, 0x1, PT ;  /* 0x000000010200780c */ /* 0x001fda0003f66270 */
[----:B------:R-:W-:Y:S05]  /*1260*/  @!P3 BRA `(.L_x_13) ;  /* 0x0000000c005cb947 */ /* 0x000fea0003800000 */
[----:B------:R-:W0:Y:S01]  /*1270*/  LDCU UR5, c[0x0][0x3a8] ;  /* 0x00007500ff0577ac */ /* 0x000e220008000800 */
[----:B------:R-:W-:Y:S01]  /*1280*/  BSSY.RECONVERGENT B0, `(.L_x_13) ;  /* 0x00000d5000007945 */ /* 0x000fe20003800200 */
[----:B0-----:R-:W-:-:S09]  /*1290*/  UISETP.GE.AND UP0, UPT, UR5, 0x4, UPT ;  /* 0x000000040500788c */ /* 0x001fd2000bf06270 */
[----:B------:R-:W-:Y:S05]  /*12a0*/  BRA.U !UP0, `(.L_x_14) ;  /* 0x0000000908707547 */ /* 0x000fea000b800000 */
[----:B------:R-:W-:Y:S01]  /*12b0*/  HFMA2 R28, -RZ, RZ, 0, 0 ;  /* 0x00000000ff1c7431 */ /* 0x000fe200000001ff */
[----:B------:R-:W-:Y:S01]  /*12c0*/  BSSY.RECONVERGENT B2, `(.L_x_15) ;  /* 0x0000099000027945 */ /* 0x000fe20003800200 */
[----:B------:R-:W-:-:S07]  /*12d0*/  MOV R29, 0xff800000 ;  /* 0xff800000001d7802 */ /* 0x000fce0000000f00 */
.L_x_21:
[----:B------:R-:W0:Y:S01]  /*12e0*/  S2UR UR9, SR_CgaCtaId ;  /* 0x00000000000979c3 */ /* 0x000e220000008800 */
[----:B------:R-:W-:Y:S01]  /*12f0*/  UISETP.GE.U32.AND UP0, UPT, UR18, 0x7, UPT ;  /* 0x000000071200788c */ /* 0x000fe2000bf06070 */
[----:B------:R-:W-:Y:S01]  /*1300*/  IMAD R3, R28, UR13, RZ ;  /* 0x0000000d1c037c24 */ /* 0x000fe2000f8e02ff */
[----:B------:R-:W-:Y:S01]  /*1310*/  UMOV UR5, 0x400 ;  /* 0x0000040000057882 */ /* 0x000fe20000000000 */
[----:B------:R-:W-:Y:S01]  /*1320*/  CS2R R30, SRZ ;  /* 0x00000000001e7805 */ /* 0x000fe2000001ff00 */
[----:B0-----:R-:W-:-:S06]  /*1330*/  ULEA UR5, UR9, UR5, 0x18 ;  /* 0x0000000509057291 */ /* 0x001fcc000f8ec0ff */
[----:B------:R-:W-:Y:S01]  /*1340*/  LEA R3, R3, UR5, 0x2 ;  /* 0x0000000503037c11 */ /* 0x000fe2000f8e10ff */
[----:B------:R-:W-:Y:S06]  /*1350*/  BRA.U !UP0, `(.L_x_16) ;  /* 0x0000000108fc7547 */ /* 0x000fec000b800000 */
[----:B------:R-:W-:-:S07]  /*1360*/  CS2R R30, SRZ ;  /* 0x00000000001e7805 */ /* 0x000fce000001ff00 */
.L_x_17:
[C---:B------:R-:W-:Y:S02]  /*1370*/  LEA R33, R31.reuse, R0, 0x4 ;  /* 0x000000001f217211 */ /* 0x040fe400078e20ff */
[C---:B------:R-:W-:Y:S01]  /*1380*/  LEA R32, R31.reuse, R3, 0x4 ;  /* 0x000000031f207211 */ /* 0x040fe200078e20ff */
[----:B------:R-:W-:Y:S02]  /*1390*/  VIADD R31, R31, 0x8 ;  /* 0x000000081f1f7836 */ /* 0x000fe40000000000 */
[----:B------:R-:W-:Y:S03]  /*13a0*/  LDS.128 R20, [R33] ;  /* 0x0000000021147984 */ /* 0x000fe60000000c00 */
[----:B------:R-:W-:Y:S01]  /*13b0*/  ISETP.NE.AND P0, PT, R31, UR10, PT ;  /* 0x0000000a1f007c0c */ /* 0x000fe2000bf05270 */
[----:B------:R-:W0:Y:S04]  /*13c0*/  LDS.128 R24, [R32] ;  /* 0x0000000020187984 */ /* 0x000e280000000c00 */
[----:B------:R-:W-:Y:S04]  /*13d0*/  LDS.128 R4, [R33+0x20] ;  /* 0x0000200021047984 */ /* 0x000fe80000000c00 */
[----:B------:R-:W1:Y:S04]  /*13e0*/  LDS.128 R8, [R32+0x20] ;  /* 0x0000200020087984 */ /* 0x000e680000000c00 */
[----:B------:R-:W-:Y:S04]  /*13f0*/  LDS.128 R12, [R33+0x10] ;  /* 0x00001000210c7984 */ /* 0x000fe80000000c00 */
[----:B------:R-:W2:Y:S01]  /*1400*/  LDS.128 R16, [R32+0x10] ;  /* 0x0000100020107984 */ /* 0x000ea20000000c00 */
[----:B0-----:R-:W-:-:S04]  /*1410*/  FMUL R21, R21, R25 ;  /* 0x0000001915157220 */ /* 0x001fc80000400000 */
[----:B------:R-:W-:Y:S01]  /*1420*/  FFMA R21, R20, R24, R21 ;  /* 0x0000001814157223 */ /* 0x000fe20000000015 */
[----:B-1----:R-:W-:-:S03]  /*1430*/  FMUL R5, R5, R9 ;  /* 0x0000000905057220 */ /* 0x002fc60000400000 */
[----:B------:R-:W-:Y:S01]  /*1440*/  FFMA R22, R22, R26, R21 ;  /* 0x0000001a16167223 */ /* 0x000fe20000000015 */
[----:B------:R-:W-:-:S04]  /*1450*/  FFMA R5, R4, R8, R5 ;  /* 0x0000000804057223 */ /* 0x000fc80000000005 */
[----:B------:R-:W-:Y:S01]  /*1460*/  FFMA R6, R6, R10, R5 ;  /* 0x0000000a06067223 */ /* 0x000fe20000000005 */
[----:B------:R-:W-:Y:S01]  /*1470*/  FFMA R5, R23, R27, R22 ;  /* 0x0000001b17057223 */ /* 0x000fe20000000016 */
[----:B--2---:R-:W-:Y:S01]  /*1480*/  FMUL R13, R13, R17 ;  /* 0x000000110d0d7220 */ /* 0x004fe20000400000 */
[----:B------:R-:W-:Y:S02]  /*1490*/  LDS.128 R20, [R33+0x30] ;  /* 0x0000300021147984 */ /* 0x000fe40000000c00 */
[----:B------:R-:W-:Y:S01]  /*14a0*/  FADD R30, R5, R30 ;  /* 0x0000001e051e7221 */ /* 0x000fe20000000000 */
[----:B------:R-:W-:Y:S01]  /*14b0*/  FFMA R13, R12, R16, R13 ;  /* 0x000000100c0d7223 */ /* 0x000fe2000000000d */
[----:B------:R-:W0:Y:S03]  /*14c0*/  LDS.128 R24, [R32+0x30] ;  /* 0x0000300020187984 */ /* 0x000e260000000c00 */
[----:B------:R-:W-:-:S04]  /*14d0*/  FFMA R14, R14, R18, R13 ;  /* 0x000000120e0e7223 */ /* 0x000fc8000000000d */
[----:B------:R-:W-:Y:S02]  /*14e0*/  FFMA R5, R15, R19, R14 ;  /* 0x000000130f057223 */ /* 0x000fe4000000000e */
[----:B------:R-:W-:Y:S02]  /*14f0*/  LDS.128 R12, [R33+0x40] ;  /* 0x00004000210c7984 */ /* 0x000fe40000000c00 */
[----:B------:R-:W-:Y:S02]  /*1500*/  FADD R30, R30, R5 ;  /* 0x000000051e1e7221 */ /* 0x000fe40000000000 */
[----:B------:R-:W1:Y:S01]  /*1510*/  LDS.128 R16, [R32+0x40] ;  /* 0x0000400020107984 */ /* 0x000e620000000c00 */
[----:B0-----:R-:W-:Y:S01]  /*1520*/  FMUL R25, R21, R25 ;  /* 0x0000001915197220 */ /* 0x001fe20000400000 */
[----:B------:R-:W-:Y:S02]  /*1530*/  FFMA R21, R7, R11, R6 ;  /* 0x0000000b07157223 */ /* 0x000fe40000000006 */
[----:B------:R-:W-:Y:S01]  /*1540*/  LDS.128 R8, [R33+0x50] ;  /* 0x0000500021087984 */ /* 0x000fe20000000c00 */
[----:B------:R-:W-:Y:S01]  /*1550*/  FFMA R25, R20, R24, R25 ;  /* 0x0000001814197223 */ /* 0x000fe20000000019 */
[----:B------:R-:W-:-:S02]  /*1560*/  FADD R21, R30, R21 ;  /* 0x000000151e157221 */ /* 0x000fc40000000000 */
[----:B------:R-:W0:Y:S01]  /*1570*/  LDS.128 R4, [R32+0x50] ;  /* 0x0000500020047984 */ /* 0x000e220000000c00 */
[----:B------:R-:W-:-:S04]  /*1580*/  FFMA R22, R22, R26, R25 ;  /* 0x0000001a16167223 */ /* 0x000fc80000000019 */
[----:B------:R-:W-:Y:S01]  /*1590*/  FFMA R22, R23, R27, R22 ;  /* 0x0000001b17167223 */ /* 0x000fe20000000016 */
[----:B-1----:R-:W-:Y:S01]  /*15a0*/  FMUL R13, R13, R17 ;  /* 0x000000110d0d7220 */ /* 0x002fe20000400000 */
[----:B------:R-:W-:Y:S03]  /*15b0*/  LDS.128 R24, [R32+0x70] ;  /* 0x0000700020187984 */ /* 0x000fe60000000c00 */
[----:B------:R-:W-:-:S04]  /*15c0*/  FFMA R13, R12, R16, R13 ;  /* 0x000000100c0d7223 */ /* 0x000fc8000000000d */
[----:B------:R-:W-:Y:S01]  /*15d0*/  FFMA R14, R14, R18, R13 ;  /* 0x000000120e0e7223 */ /* 0x000fe2000000000d */
[----:B0-----:R-:W-:-:S03]  /*15e0*/  FMUL R9, R9, R5 ;  /* 0x0000000509097220 */ /* 0x001fc60000400000 */
[----:B------:R-:W-:Y:S02]  /*15f0*/  FFMA R5, R15, R19, R14 ;  /* 0x000000130f057223 */ /* 0x000fe4000000000e */
[----:B------:R-:W-:Y:S01]  /*1600*/  LDS.128 R12, [R33+0x60] ;  /* 0x00006000210c7984 */ /* 0x000fe20000000c00 */
[----:B------:R-:W-:Y:S01]  /*1610*/  FFMA R9, R8, R4, R9 ;  /* 0x0000000408097223 */ /* 0x000fe20000000009 */
[----:B------:R-:W-:Y:S02]  /*1620*/  FADD R4, R21, R22 ;  /* 0x0000001615047221 */ /* 0x000fe40000000000 */
[----:B------:R-:W0:Y:S01]  /*1630*/  LDS.128 R16, [R32+0x60] ;  /* 0x0000600020107984 */ /* 0x000e220000000c00 */
[----:B------:R-:W-:Y:S01]  /*1640*/  FFMA R6, R10, R6, R9 ;  /* 0x000000060a067223 */ /* 0x000fe20000000009 */
[----:B------:R-:W-:Y:S02]  /*1650*/  FADD R4, R4, R5 ;  /* 0x0000000504047221 */ /* 0x000fe40000000000 */
[----:B------:R-:W1:Y:S01]  /*1660*/  LDS.128 R20, [R33+0x70] ;  /* 0x0000700021147984 */ /* 0x000e620000000c00 */
[----:B------:R-:W-:-:S04]  /*1670*/  FFMA R7, R11, R7, R6 ;  /* 0x000000070b077223 */ /* 0x000fc80000000006 */
[----:B------:R-:W-:Y:S01]  /*1680*/  FADD R4, R4, R7 ;  /* 0x0000000704047221 */ /* 0x000fe20000000000 */
[----:B0-----:R-:W-:-:S04]  /*1690*/  FMUL R13, R13, R17 ;  /* 0x000000110d0d7220 */ /* 0x001fc80000400000 */
[----:B------:R-:W-:Y:S01]  /*16a0*/  FFMA R9, R12, R16, R13 ;  /* 0x000000100c097223 */ /* 0x000fe2000000000d */
[----:B-1----:R-:W-:-:S03]  /*16b0*/  FMUL R21, R21, R25 ;  /* 0x0000001915157220 */ /* 0x002fc60000400000 */
[----:B------:R-:W-:Y:S01]  /*16c0*/  FFMA R14, R14, R18, R9 ;  /* 0x000000120e0e7223 */ /* 0x000fe20000000009 */
[----:B------:R-:W-:-:S03]  /*16d0*/  FFMA R21, R20, R24, R21 ;  /* 0x0000001814157223 */ /* 0x000fc60000000015 */
[----:B------:R-:W-:Y:S01]  /*16e0*/  FFMA R15, R15, R19, R14 ;  /* 0x000000130f0f7223 */ /* 0x000fe2000000000e */
[----:B------:R-:W-:-:S03]  /*16f0*/  FFMA R22, R22, R26, R21 ;  /* 0x0000001a16167223 */ /* 0x000fc60000000015 */
[----:B------:R-:W-:Y:S01]  /*1700*/  FADD R4, R4, R15 ;  /* 0x0000000f04047221 */ /* 0x000fe20000000000 */
[----:B------:R-:W-:-:S04]  /*1710*/  FFMA R23, R23, R27, R22 ;  /* 0x0000001b17177223 */ /* 0x000fc80000000016 */
[----:B------:R-:W-:Y:S01]  /*1720*/  FADD R30, R4, R23 ;  /* 0x00000017041e7221 */ /* 0x000fe20000000000 */
[----:B------:R-:W-:Y:S06]  /*1730*/  @P0 BRA `(.L_x_17) ;  /* 0xfffffffc000c0947 */ /* 0x000fec000383ffff */
[----:B------:R-:W-:-:S07]  /*1740*/  MOV R31, UR10 ;  /* 0x0000000a001f7c02 */ /* 0x000fce0008000f00 */
.L_x_16:
[----:B------:R-:W-:-:S09]  /*1750*/  UISETP.NE.AND UP0, UPT, UR19, URZ, UPT ;  /* 0x000000ff1300728c */ /* 0x000fd2000bf05270 */
[----:B------:R-:W-:Y:S05]  /*1760*/  BRA.U !UP0, `(.L_x_18) ;  /* 0x0000000508087547 */ /* 0x000fea000b800000 */
[----:B------:R-:W-:Y:S02]  /*1770*/  UIADD3 UR5, UPT, UPT, UR19, -0x1, URZ ;  /* 0xffffffff13057890 */ /* 0x000fe4000fffe0ff */
[----:B------:R-:W-:Y:S02]  /*1780*/  UISETP.NE.AND UP1, UPT, UR20, URZ, UPT ;  /* 0x000000ff1400728c */ /* 0x000fe4000bf25270 */
[----:B------:R-:W-:-:S09]  /*1790*/  UISETP.GE.U32.AND UP0, UPT, UR5, 0x3, UPT ;  /* 0x000000030500788c */ /* 0x000fd2000bf06070 */
[----:B------:R-:W-:Y:S05]  /*17a0*/  BRA.U !UP0, `(.L_x_19) ;  /* 0x00000001087c7547 */ /* 0x000fea000b800000 */
[C---:B------:R-:W-:Y:S02]  /*17b0*/  LEA R33, R31.reuse, R0, 0x4 ;  /* 0x000000001f217211 */ /* 0x040fe400078e20ff */
[C---:B------:R-:W-:Y:S02]  /*17c0*/  LEA R32, R31.reuse, R3, 0x4 ;  /* 0x000000031f207211 */ /* 0x040fe400078e20ff */
[----:B------:R-:W-:Y:S01]  /*17d0*/  IADD3 R31, PT, PT, R31, 0x4, RZ ;  /* 0x000000041f1f7810 */ /* 0x000fe20007ffe0ff */
[----:B------:R-:W-:Y:S04]  /*17e0*/  LDS.128 R20, [R33] ;  /* 0x0000000021147984 */ /* 0x000fe80000000c00 */
[----:B------:R-:W0:Y:S04]  /*17f0*/  LDS.128 R24, [R32] ;  /* 0x0000000020187984 */ /* 0x000e280000000c00 */
[----:B------:R-:W-:Y:S04]  /*1800*/  LDS.128 R4, [R33+0x10] ;  /* 0x0000100021047984 */ /* 0x000fe80000000c00 */
[----:B------:R-:W1:Y:S04]  /*1810*/  LDS.128 R8, [R32+0x10] ;  /* 0x0000100020087984 */ /* 0x000e680000000c00 */
[----:B------:R-:W-:Y:S04]  /*1820*/  LDS.128 R16, [R33+0x20] ;  /* 0x0000200021107984 */ /* 0x000fe80000000c00 */
[----:B------:R-:W2:Y:S01]  /*1830*/  LDS.128 R12, [R32+0x20] ;  /* 0x00002000200c7984 */ /* 0x000ea20000000c00 */
[----:B0-----:R-:W-:-:S04]  /*1840*/  FMUL R21, R21, R25 ;  /* 0x0000001915157220 */ /* 0x001fc80000400000 */
[----:B------:R-:W-:-:S04]  /*1850*/  FFMA R21, R20, R24, R21 ;  /* 0x0000001814157223 */ /* 0x000fc80000000015 */
[----:B------:R-:W-:Y:S01]  /*1860*/  FFMA R22, R22, R26, R21 ;  /* 0x0000001a16167223 */ /* 0x000fe20000000015 */
[----:B-1----:R-:W-:-:S03]  /*1870*/  FMUL R5, R5, R9 ;  /* 0x0000000905057220 */ /* 0x002fc60000400000 */
[----:B------:R-:W-:Y:S01]  /*1880*/  FFMA R9, R23, R27, R22 ;  /* 0x0000001b17097223 */ /* 0x000fe20000000016 */
[----:B------:R-:W-:Y:S01]  /*1890*/  FFMA R5, R4, R8, R5 ;  /* 0x0000000804057223 */ /* 0x000fe20000000005 */
[----:B------:R-:W-:Y:S02]  /*18a0*/  LDS.128 R20, [R33+0x30] ;  /* 0x0000300021147984 */ /* 0x000fe40000000c00 */
[----:B------:R-:W-:Y:S01]  /*18b0*/  FADD R9, R30, R9 ;  /* 0x000000091e097221 */ /* 0x000fe20000000000 */
[----:B------:R-:W-:Y:S01]  /*18c0*/  FFMA R6, R6, R10, R5 ;  /* 0x0000000a06067223 */ /* 0x000fe20000000005 */
[----:B------:R-:W0:Y:S01]  /*18d0*/  LDS.128 R24, [R32+0x30] ;  /* 0x0000300020187984 */ /* 0x000e220000000c00 */
[----:B--2---:R-:W-:Y:S02]  /*18e0*/  FMUL R5, R17, R13 ;  /* 0x0000000d11057220 */ /* 0x004fe40000400000 */
[----:B------:R-:W-:Y:S02]  /*18f0*/  FFMA R6, R7, R11, R6 ;  /* 0x0000000b07067223 */ /* 0x000fe40000000006 */
[----:B------:R-:W-:-:S02]  /*1900*/  FFMA R5, R16, R12, R5 ;  /* 0x0000000c10057223 */ /* 0x000fc40000000005 */
[----:B------:R-:W-:Y:S02]  /*1910*/  FADD R6, R9, R6 ;  /* 0x0000000609067221 */ /* 0x000fe40000000000 */
[----:B------:R-:W-:-:S04]  /*1920*/  FFMA R14, R18, R14, R5 ;  /* 0x0000000e120e7223 */ /* 0x000fc80000000005 */
[----:B------:R-:W-:-:S04]  /*1930*/  FFMA R15, R19, R15, R14 ;  /* 0x0000000f130f7223 */ /* 0x000fc8000000000e */
[----:B------:R-:W-:Y:S01]  /*1940*/  FADD R6, R6, R15 ;  /* 0x0000000f06067221 */ /* 0x000fe20000000000 */
[----:B0-----:R-:W-:-:S04]  /*1950*/  FMUL R21, R21, R25 ;  /* 0x0000001915157220 */ /* 0x001fc80000400000 */
[----:B------:R-:W-:-:S04]  /*1960*/  FFMA R21, R20, R24, R21 ;  /* 0x0000001814157223 */ /* 0x000fc80000000015 */
[----:B------:R-:W-:-:S04]  /*1970*/  FFMA R22, R22, R26, R21 ;  /* 0x0000001a16167223 */ /* 0x000fc80000000015 */
[----:B------:R-:W-:-:S04]  /*1980*/  FFMA R23, R23, R27, R22 ;  /* 0x0000001b17177223 */ /* 0x000fc80000000016 */
[----:B------:R-:W-:-:S07]  /*1990*/  FADD R30, R6, R23 ;  /* 0x00000017061e7221 */ /* 0x000fce0000000000 */
.L_x_19:
[----:B------:R-:W-:Y:S05]  /*19a0*/  BRA.U !UP1, `(.L_x_18) ;  /* 0x0000000109787547 */ /* 0x000fea000b800000 */
[----:B------:R-:W-:Y:S02]  /*19b0*/  UISETP.NE.AND UP0, UPT, UR20, 0x1, UPT ;  /* 0x000000011400788c */ /* 0x000fe4000bf05270 */
[----:B------:R-:W-:-:S07]  /*19c0*/  UISETP.NE.AND UP1, UPT, UR11, URZ, UPT ;  /* 0x000000ff0b00728c */ /* 0x000fce000bf25270 */
[----:B------:R-:W-:Y:S05]  /*19d0*/  BRA.U !UP0, `(.L_x_20) ;  /* 0x0000000108447547 */ /* 0x000fea000b800000 */
[C---:B------:R-:W-:Y:S01]  /*19e0*/  LEA R20, R31.reuse, R0, 0x4 ;  /* 0x000000001f147211 */ /* 0x040fe200078e20ff */
[C---:B------:R-:W-:Y:S01]  /*19f0*/  IMAD R21, R31.reuse, 0x10, R3 ;  /* 0x000000101f157824 */ /* 0x040fe200078e0203 */
[----:B------:R-:W-:-:S03]  /*1a00*/  IADD3 R31, PT, PT, R31, 0x2, RZ ;  /* 0x000000021f1f7810 */ /* 0x000fc60007ffe0ff */
[----:B------:R-:W-:Y:S04]  /*1a10*/  LDS.128 R4, [R20] ;  /* 0x0000000014047984 */ /* 0x000fe80000000c00 */
[----:B------:R-:W0:Y:S04]  /*1a20*/  LDS.128 R8, [R21] ;  /* 0x0000000015087984 */ /* 0x000e280000000c00 */
[----:B------:R-:W-:Y:S04]  /*1a30*/  LDS.128 R12, [R20+0x10] ;  /* 0x00001000140c7984 */ /* 0x000fe80000000c00 */
[----:B------:R-:W1:Y:S01]  /*1a40*/  LDS.128 R16, [R21+0x10] ;  /* 0x0000100015107984 */ /* 0x000e620000000c00 */
        /* <DEDUP_REMOVED lines=9> */
[----:B------:R-:W-:-:S07]  /*1ae0*/  FADD R30, R7, R14 ;  /* 0x0000000e071e7221 */ /* 0x000fce0000000000 */
.L_x_20:
[----:B------:R-:W-:Y:S05]  /*1af0*/  BRA.U !UP1, `(.L_x_18) ;  /* 0x0000000109247547 */ /* 0x000fea000b800000 */
[C---:B------:R-:W-:Y:S02]  /*1b00*/  LEA R4, R31.reuse, R0, 0x4 ;  /* 0x000000001f047211 */ /* 0x040fe400078e20ff */
[----:B------:R-:W-:-:S04]  /*1b10*/  LEA R8, R31, R3, 0x4 ;  /* 0x000000031f087211 */ /* 0x000fc800078e20ff */
[----:B------:R-:W-:Y:S04]  /*1b20*/  LDS.128 R4, [R4] ;  /* 0x0000000004047984 */ /* 0x000fe80000000c00 */
[----:B------:R-:W0:Y:S02]  /*1b30*/  LDS.128 R8, [R8] ;  /* 0x0000000008087984 */ /* 0x000e240000000c00 */
[----:B0-----:R-:W-:-:S04]  /*1b40*/  FMUL R5, R5, R9 ;  /* 0x0000000905057220 */ /* 0x001fc80000400000 */
[----:B------:R-:W-:-:S04]  /*1b50*/  FFMA R5, R4, R8, R5 ;  /* 0x0000000804057223 */ /* 0x000fc80000000005 */
[----:B------:R-:W-:-:S04]  /*1b60*/  FFMA R6, R6, R10, R5 ;  /* 0x0000000a06067223 */ /* 0x000fc80000000005 */
[----:B------:R-:W-:-:S04]  /*1b70*/  FFMA R7, R7, R11, R6 ;  /* 0x0000000b07077223 */ /* 0x000fc80000000006 */
[----:B------:R-:W-:-:S07]  /*1b80*/  FADD R30, R30, R7 ;  /* 0x000000071e1e7221 */ /* 0x000fce0000000000 */
.L_x_18:
[----:B------:R-:W0:Y:S01]  /*1b90*/  S2R R4, SR_TID.X ;  /* 0x0000000000047919 */ /* 0x000e220000002100 */
[----:B------:R-:W1:Y:S01]  /*1ba0*/  LDCU UR9, c[0x0][0x3ac] ;  /* 0x00007580ff0977ac */ /* 0x000e620008000800 */
[----:B------:R-:W2:Y:S01]  /*1bb0*/  LDCU UR5, c[0x0][0x3a0] ;  /* 0x00007400ff0577ac */ /* 0x000ea20008000800 */
[----:B-1----:R-:W-:Y:S01]  /*1bc0*/  MOV R3, UR9 ;  /* 0x0000000900037c02 */ /* 0x002fe20008000f00 */
[----:B--2---:R-:W-:-:S05]  /*1bd0*/  FMUL R30, R30, UR5 ;  /* 0x000000051e1e7c20 */ /* 0x004fca0008400000 */
[----:B------:R-:W-:Y:S01]  /*1be0*/  FMNMX R29, R30, R29, !PT ;  /* 0x0000001d1e1d7209 */ /* 0x000fe20007800000 */
[----:B0-----:R-:W-:Y:S01]  /*1bf0*/  IMAD R4, R4, R3, R28 ;  /* 0x0000000304047224 */ /* 0x001fe200078e021c */
[----:B------:R-:W-:-:S04]  /*1c00*/  IADD3 R28, PT, PT, R28, 0x1, RZ ;  /* 0x000000011c1c7810 */ /* 0x000fc80007ffe0ff */
[----:B------:R-:W-:Y:S02]  /*1c10*/  LEA R5, R4, UR7, 0x2 ;  /* 0x0000000704057c11 */ /* 0x000fe4000f8e10ff */
[----:B------:R-:W-:-:S03]  /*1c20*/  ISETP.NE.AND P0, PT, R28, R2, PT ;  /* 0x000000021c00720c */ /* 0x000fc60003f05270 */
[----:B------:R0:W-:Y:S10]  /*1c30*/  STS [R5], R30 ;  /* 0x0000001e05007388 */ /* 0x0001f40000000800 */
[----:B0-----:R-:W-:Y:S05]  /*1c40*/  @P0 BRA `(.L_x_21) ;  /* 0xfffffff400a40947 */ /* 0x001fea000383ffff */
[----:B------:R-:W-:Y:S05]  /*1c50*/  BSYNC.RECONVERGENT B2 ;  /* 0x0000000000027941 */ /* 0x000fea0003800200 */
.L_x_15:
[----:B------:R-:W-:Y:S05]  /*1c60*/  BRA `(.L_x_22) ;  /* 0x0000000000d87947 */ /* 0x000fea0003800000 */
.L_x_14:
[----:B------:R-:W0:Y:S01]  /*1c70*/  LDCU UR5, c[0x0][0x3a0] ;  /* 0x00007400ff0577ac */ /* 0x000e220008000800 */
[----:B------:R-:W1:Y:S01]  /*1c80*/  S2R R10, SR_TID.X ;  /* 0x00000000000a7919 */ /* 0x000e620000002100 */
[C---:B------:R-:W-:Y:S01]  /*1c90*/  ISETP.GE.U32.AND P0, PT, R2.reuse, 0x8, PT ;  /* 0x000000080200780c */ /* 0x040fe20003f06070 */
[----:B------:R-:W-:Y:S01]  /*1ca0*/  BSSY.RECONVERGENT B2, `(.L_x_23) ;  /* 0x0000018000027945 */ /* 0x000fe20003800200 */
[----:B------:R-:W-:Y:S01]  /*1cb0*/  LOP3.LUT R7, R2, 0x7, RZ, 0xc0, !PT ;  /* 0x0000000702077812 */ /* 0x000fe200078ec0ff */
[----:B------:R-:W-:Y:S01]  /*1cc0*/  IMAD.MOV.U32 R29, RZ, RZ, -0x800000 ;  /* 0xff800000ff1d7424 */ /* 0x000fe200078e00ff */
[----:B------:R-:W-:Y:S02]  /*1cd0*/  MOV R4, RZ ;  /* 0x000000ff00047202 */ /* 0x000fe40000000f00 */
[----:B------:R-:W-:Y:S01]  /*1ce0*/  ISETP.NE.AND P1, PT, R7, RZ, PT ;  /* 0x000000ff0700720c */ /* 0x000fe20003f25270 */
[----:B0-----:R-:W-:-:S06]  /*1cf0*/  FMUL R8, RZ, UR5 ;  /* 0x00000005ff087c20 */ /* 0x001fcc0008400000 */
[----:B------:R-:W-:Y:S06]  /*1d00*/  @!P0 BRA `(.L_x_24) ;  /* 0x0000000000448947 */ /* 0x000fec0003800000 */
[----:B------:R-:W-:Y:S01]  /*1d10*/  HFMA2 R5, -RZ, RZ, 0, 0 ;  /* 0x00000000ff057431 */ /* 0x000fe200000001ff */
[----:B------:R-:W-:Y:S02]  /*1d20*/  LOP3.LUT R4, R2, 0x7ffffff8, RZ, 0xc0, !PT ;  /* 0x7ffffff802047812 */ /* 0x000fe400078ec0ff */
[----:B------:R-:W-:-:S07]  /*1d30*/  MOV R29, 0xff800000 ;  /* 0xff800000001d7802 */ /* 0x000fce0000000f00 */
.L_x_25:
[----:B01----:R-:W-:Y:S01]  /*1d40*/  IMAD R6, R10, R3, R5 ;  /* 0x000000030a067224 */ /* 0x003fe200078e0205 */
[----:B------:R-:W-:Y:S02]  /*1d50*/  IADD3 R5, PT, PT, R5, 0x8, RZ ;  /* 0x0000000805057810 */ /* 0x000fe40007ffe0ff */
[----:B------:R-:W-:Y:S02]  /*1d60*/  FMNMX R29, R8, R29, !PT ;  /* 0x0000001d081d7209 */ /* 0x000fe40007800000 */
[----:B------:R-:W-:Y:S02]  /*1d70*/  LEA R6, R6, UR7, 0x2 ;  /* 0x0000000706067c11 */ /* 0x000fe4000f8e10ff */
[----:B------:R-:W-:-:S03]  /*1d80*/  ISETP.NE.AND P0, PT, R5, R4, PT ;  /* 0x000000040500720c */ /* 0x000fc60003f05270 */
[----:B------:R0:W-:Y:S04]  /*1d90*/  STS [R6], R8 ;  /* 0x0000000806007388 */ /* 0x0001e80000000800 */
[----:B------:R0:W-:Y:S04]  /*1da0*/  STS [R6+0x4], R8 ;  /* 0x0000040806007388 */ /* 0x0001e80000000800 */
[----:B------:R0:W-:Y:S04]  /*1db0*/  STS [R6+0x8], R8 ;  /* 0x0000080806007388 */ /* 0x0001e80000000800 */
[----:B------:R0:W-:Y:S04]  /*1dc0*/  STS [R6+0xc], R8 ;  /* 0x00000c0806007388 */ /* 0x0001e80000000800 */
[----:B------:R0:W-:Y:S04]  /*1dd0*/  STS [R6+0x10], R8 ;  /* 0x0000100806007388 */ /* 0x0001e80000000800 */
[----:B------:R0:W-:Y:S04]  /*1de0*/  STS [R6+0x14], R8 ;  /* 0x0000140806007388 */ /* 0x0001e80000000800 */
[----:B------:R0:W-:Y:S04]  /*1df0*/  STS [R6+0x18], R8 ;  /* 0x0000180806007388 */ /* 0x0001e80000000800 */
[----:B------:R0:W-:Y:S01]  /*1e00*/  STS [R6+0x1c], R8 ;  /* 0x00001c0806007388 */ /* 0x0001e20000000800 */
[----:B------:R-:W-:Y:S05]  /*1e10*/  @P0 BRA `(.L_x_25) ;  /* 0xfffffffc00c80947 */ /* 0x000fea000383ffff */
.L_x_24:
[----:B------:R-:W-:Y:S05]  /*1e20*/  BSYNC.RECONVERGENT B2 ;  /* 0x0000000000027941 */ /* 0x000fea0003800200 */
.L_x_23:
[----:B------:R-:W-:Y:S05]  /*1e30*/  @!P1 BRA `(.L_x_22) ;  /* 0x0000000000649947 */ /* 0x000fea0003800000 */
[----:B------:R-:W-:Y:S02]  /*1e40*/  ISETP.GE.U32.AND P0, PT, R7, 0x4, PT ;  /* 0x000000040700780c */ /* 0x000fe40003f06070 */
[----:B0-----:R-:W-:-:S04]  /*1e50*/  LOP3.LUT R6, R2, 0x3, RZ, 0xc0, !PT ;  /* 0x0000000302067812 */ /* 0x001fc800078ec0ff */
[----:B------:R-:W-:-:S07]  /*1e60*/  ISETP.NE.AND P1, PT, R6, RZ, PT ;  /* 0x000000ff0600720c */ /* 0x000fce0003f25270 */
[----:B-1----:R-:W-:Y:S01]  /*1e70*/  @P0 IMAD R5, R10, R3, R4 ;  /* 0x000000030a050224 */ /* 0x002fe200078e0204 */
[----:B------:R-:W-:Y:S02]  /*1e80*/  @P0 FMNMX R29, R8, R29, !PT ;  /* 0x0000001d081d0209 */ /* 0x000fe40007800000 */
[----:B------:R-:W-:Y:S02]  /*1e90*/  @P0 IADD3 R4, PT, PT, R4, 0x4, RZ ;  /* 0x0000000404040810 */ /* 0x000fe40007ffe0ff */
[----:B------:R-:W-:-:S05]  /*1ea0*/  @P0 LEA R5, R5, UR7, 0x2 ;  /* 0x0000000705050c11 */ /* 0x000fca000f8e10ff */
[----:B------:R2:W-:Y:S04]  /*1eb0*/  @P0 STS [R5], R8 ;  /* 0x0000000805000388 */ /* 0x0005e80000000800 */
[----:B------:R2:W-:Y:S04]  /*1ec0*/  @P0 STS [R5+0x4], R8 ;  /* 0x0000040805000388 */ /* 0x0005e80000000800 */
[----:B------:R2:W-:Y:S04]  /*1ed0*/  @P0 STS [R5+0x8], R8 ;  /* 0x0000080805000388 */ /* 0x0005e80000000800 */
[----:B------:R2:W-:Y:S01]  /*1ee0*/  @P0 STS [R5+0xc], R8 ;  /* 0x00000c0805000388 */ /* 0x0005e20000000800 */
[----:B------:R-:W-:Y:S05]  /*1ef0*/  @!P1 BRA `(.L_x_22) ;  /* 0x0000000000349947 */ /* 0x000fea0003800000 */
[----:B------:R-:W-:Y:S02]  /*1f00*/  ISETP.NE.AND P0, PT, R6, 0x1, PT ;  /* 0x000000010600780c */ /* 0x000fe40003f05270 */
[----:B--2---:R-:W-:-:S04]  /*1f10*/  LOP3.LUT R5, R2, 0x1, RZ, 0xc0, !PT ;  /* 0x0000000102057812 */ /* 0x004fc800078ec0ff */
[----:B------:R-:W-:-:S07]  /*1f20*/  ISETP.NE.U32.AND P1, PT, R5, 0x1, PT ;  /* 0x000000010500780c */ /* 0x000fce0003f25070 */
[----:B------:R-:W-:Y:S01]  /*1f30*/  @P0 IMAD R5, R10, R3, R4 ;  /* 0x000000030a050224 */ /* 0x000fe200078e0204 */
[----:B------:R-:W-:Y:S01]  /*1f40*/  @P0 FMNMX R29, R8, R29, !PT ;  /* 0x0000001d081d0209 */ /* 0x000fe20007800000 */
[----:B------:R-:W-:-:S03]  /*1f50*/  @P0 VIADD R4, R4, 0x2 ;  /* 0x0000000204040836 */ /* 0x000fc60000000000 */
[----:B------:R-:W-:Y:S01]  /*1f60*/  @P0 LEA R5, R5, UR7, 0x2 ;  /* 0x0000000705050c11 */ /* 0x000fe2000f8e10ff */
[----:B------:R-:W-:Y:S01]  /*1f70*/  @!P1 IMAD R4, R10, R3, R4 ;  /* 0x000000030a049224 */ /* 0x000fe200078e0204 */
[----:B------:R-:W-:-:S03]  /*1f80*/  @!P1 FMNMX R29, R8, R29, !PT ;  /* 0x0000001d081d9209 */ /* 0x000fc60007800000 */
[----:B------:R3:W-:Y:S01]  /*1f90*/  @P0 STS [R5], R8 ;  /* 0x0000000805000388 */ /* 0x0007e20000000800 */
[----:B------:R-:W-:-:S03]  /*1fa0*/  @!P1 LEA R4, R4, UR7, 0x2 ;  /* 0x0000000704049c11 */ /* 0x000fc6000f8e10ff */
[----:B------:R3:W-:Y:S04]  /*1fb0*/  @P0 STS [R5+0x4], R8 ;  /* 0x0000040805000388 */ /* 0x0007e80000000800 */
[----:B------:R3:W-:Y:S02]  /*1fc0*/  @!P1 STS [R4], R8 ;  /* 0x0000000804009388 */ /* 0x0007e40000000800 */
.L_x_22:
[----:B------:R-:W-:Y:S05]  /*1fd0*/  BSYNC.RECONVERGENT B0 ;  /* 0x0000000000007941 */ /* 0x000fea0003800200 */
.L_x_13:
[----:B------:R-:W-:Y:S05]  /*1fe0*/  BSYNC.RECONVERGENT B1 ;  /* 0x0000000000017941 */ /* 0x000fea0003800200 */
.L_x_12:
[----:B---3--:R-:W3:Y:S01]  /*1ff0*/  S2R R4, SR_TID.X ;  /* 0x0000000000047919 */ /* 0x008ee20000002100 */
[----:B------:R-:W-:Y:S01]  /*2000*/  BSSY.RECONVERGENT B0, `(.L_x_26) ;  /* 0x000005c000007945 */ /* 0x000fe20003800200 */
[----:B0-2---:R-:W-:Y:S01]  /*2010*/  MOV R8, RZ ;  /* 0x000000ff00087202 */ /* 0x005fe20000000f00 */
[----:B------:R0:W2:Y:S02]  /*2020*/  SHFL.IDX PT, R5, R29, RZ, 0x1f ;  /* 0x00001fff1d057589 */ /* 0x0000a400000e0000 */
[----:B------:R-:W-:Y:S05]  /*2030*/  @!P3 BRA `(.L_x_27) ;  /* 0x000000040060b947 */ /* 0x000fea0003800000 */
[C---:B------:R-:W-:Y:S01]  /*2040*/  ISETP.GE.U32.AND P0, PT, R2.reuse, 0x4, PT ;  /* 0x000000040200780c */ /* 0x040fe20003f06070 */
[----:B------:R-:W-:Y:S01]  /*2050*/  BSSY.RECONVERGENT B1, `(.L_x_28) ;  /* 0x0000033000017945 */ /* 0x000fe20003800200 */
[----:B------:R-:W-:Y:S01]  /*2060*/  HFMA2 R8, -RZ, RZ, 0, 0 ;  /* 0x00000000ff087431 */ /* 0x000fe200000001ff */
[----:B------:R-:W-:Y:S02]  /*2070*/  LOP3.LUT R16, R2, 0x3, RZ, 0xc0, !PT ;  /* 0x0000000302107812 */ /* 0x000fe400078ec0ff */
[----:B------:R-:W-:-:S08]  /*2080*/  MOV R6, RZ ;  /* 0x000000ff00067202 */ /* 0x000fd00000000f00 */
[----:B------:R-:W-:Y:S05]  /*2090*/  @!P0 BRA `(.L_x_29) ;  /* 0x0000000000b88947 */ /* 0x000fea0003800000 */
[----:B------:R-:W-:Y:S01]  /*20a0*/  BSSY.RECONVERGENT B2, `(.L_x_29) ;  /* 0x000002d000027945 */ /* 0x000fe20003800200 */
[----:B------:R-:W-:Y:S02]  /*20b0*/  MOV R8, RZ ;  /* 0x000000ff00087202 */ /* 0x000fe40000000f00 */
[----:B------:R-:W-:Y:S02]  /*20c0*/  MOV R7, RZ ;  /* 0x000000ff00077202 */ /* 0x000fe40000000f00 */
[----:B------:R-:W-:-:S07]  /*20d0*/  LOP3.LUT R6, R2, 0x7ffffffc, RZ, 0xc0, !PT ;  /* 0x7ffffffc02067812 */ /* 0x000fce00078ec0ff */
.L_x_30:
[----:B---34-:R-:W-:Y:S02]  /*20e0*/  IMAD R9, R4, R3, R7 ;  /* 0x0000000304097224 */ /* 0x018fe400078e0207 */
[----:B------:R-:W-:-:S03]  /*20f0*/  VIADD R7, R7, 0x4 ;  /* 0x0000000407077836 */ /* 0x000fc60000000000 */
[----:B------:R-:W-:-:S05]  /*2100*/  LEA R9, R9, UR7, 0x2 ;  /* 0x0000000709097c11 */ /* 0x000fca000f8e10ff */
[----:B-1----:R-:W2:Y:S04]  /*2110*/  LDS R10, [R9] ;  /* 0x00000000090a7984 */ /* 0x002ea80000000800 */
[----:B------:R-:W1:Y:S04]  /*2120*/  LDS R12, [R9+0x4] ;  /* 0x00000400090c7984 */ /* 0x000e680000000800 */
[----:B------:R-:W3:Y:S04]  /*2130*/  LDS R14, [R9+0x8] ;  /* 0x00000800090e7984 */ /* 0x000ee80000000800 */
[----:B------:R-:W4:Y:S01]  /*2140*/  LDS R18, [R9+0xc] ;  /* 0x00000c0009127984 */ /* 0x000f220000000800 */
[C---:B--2---:R-:W-:Y:S01]  /*2150*/  FADD R10, -R5.reuse, R10 ;  /* 0x0000000a050a7221 */ /* 0x044fe20000000100 */
[----:B-1----:R-:W-:-:S03]  /*2160*/  FADD R12, -R5, R12 ;  /* 0x0000000c050c7221 */ /* 0x002fc60000000100 */
[----:B------:R-:W-:Y:S01]  /*2170*/  FMUL R10, R10, 1.4426950216293334961 ;  /* 0x3fb8aa3b0a0a7820 */ /* 0x000fe20000400000 */
[----:B---3--:R-:W-:Y:S01]  /*2180*/  FADD R14, -R5, R14 ;  /* 0x0000000e050e7221 */ /* 0x008fe20000000100 */
[----:B------:R-:W-:-:S03]  /*2190*/  FMUL R12, R12, 1.4426950216293334961 ;  /* 0x3fb8aa3b0c0c7820 */ /* 0x000fc60000400000 */
[----:B------:R-:W-:Y:S01]  /*21a0*/  FSETP.GEU.AND P0, PT, R10, -126, PT ;  /* 0xc2fc00000a00780b */ /* 0x000fe20003f0e000 */
[----:B----4-:R-:W-:Y:S01]  /*21b0*/  FADD R18, -R5, R18 ;  /* 0x0000001205127221 */ /* 0x010fe20000000100 */
[----:B------:R-:W-:Y:S01]  /*21c0*/  FMUL R14, R14, 1.4426950216293334961 ;  /* 0x3fb8aa3b0e0e7820 */ /* 0x000fe20000400000 */
[----:B------:R-:W-:Y:S02]  /*21d0*/  FSETP.GEU.AND P1, PT, R12, -126, PT ;  /* 0xc2fc00000c00780b */ /* 0x000fe40003f2e000 */
[----:B------:R-:W-:Y:S02]  /*21e0*/  FMUL R18, R18, 1.4426950216293334961 ;  /* 0x3fb8aa3b12127820 */ /* 0x000fe40000400000 */
[----:B------:R-:W-:-:S03]  /*21f0*/  FSETP.GEU.AND P2, PT, R14, -126, PT ;  /* 0xc2fc00000e00780b */ /* 0x000fc60003f4e000 */
[----:B------:R-:W-:-:S03]  /*2200*/  FSETP.GEU.AND P4, PT, R18, -126, PT ;  /* 0xc2fc00001200780b */ /* 0x000fc60003f8e000 */
[----:B------:R-:W-:-:S03]  /*2210*/  @!P0 FMUL R10, R10, 0.5 ;  /* 0x3f0000000a0a8820 */ /* 0x000fc60000400000 */
[----:B------:R-:W-:Y:S01]  /*2220*/  @!P1 FMUL R12, R12, 0.5 ;  /* 0x3f0000000c0c9820 */ /* 0x000fe20000400000 */
[----:B------:R-:W1:Y:S03]  /*2230*/  MUFU.EX2 R11, R10 ;  /* 0x0000000a000b7308 */ /* 0x000e660000000800 */
[----:B------:R-:W-:-:S03]  /*2240*/  @!P2 FMUL R14, R14, 0.5 ;  /* 0x3f0000000e0ea820 */ /* 0x000fc60000400000 */
[----:B------:R-:W-:Y:S02]  /*2250*/  @!P4 FMUL R18, R18, 0.5 ;  /* 0x3f0000001212c820 */ /* 0x000fe40000400000 */
[----:B------:R-:W2:Y:S08]  /*2260*/  MUFU.EX2 R13, R12 ;  /* 0x0000000c000d7308 */ /* 0x000eb00000000800 */
[----:B------:R-:W3:Y:S01]  /*2270*/  MUFU.EX2 R15, R14 ;  /* 0x0000000e000f7308 */ /* 0x000ee20000000800 */
[----:B-1----:R-:W-:Y:S01]  /*2280*/  @!P0 FMUL R11, R11, R11 ;  /* 0x0000000b0b0b8220 */ /* 0x002fe20000400000 */
[----:B------:R-:W-:-:S03]  /*2290*/  ISETP.NE.AND P0, PT, R7, R6, PT ;  /* 0x000000060700720c */ /* 0x000fc60003f05270 */
[----:B------:R-:W-:Y:S01]  /*22a0*/  FADD R8, R11, R8 ;  /* 0x000000080b087221 */ /* 0x000fe20000000000 */
[----:B------:R4:W-:Y:S02]  /*22b0*/  STS [R9], R11 ;  /* 0x0000000b09007388 */ /* 0x0009e40000000800 */
[----:B------:R-:W1:Y:S01]  /*22c0*/  MUFU.EX2 R17, R18 ;  /* 0x0000001200117308 */ /* 0x000e620000000800 */
[----:B--2---:R-:W-:-:S04]  /*22d0*/  @!P1 FMUL R13, R13, R13 ;  /* 0x0000000d0d0d9220 */ /* 0x004fc80000400000 */
[----:B------:R-:W-:Y:S01]  /*22e0*/  FADD R8, R8, R13 ;  /* 0x0000000d08087221 */ /* 0x000fe20000000000 */
[----:B------:R4:W-:Y:S01]  /*22f0*/  STS [R9+0x4], R13 ;  /* 0x0000040d09007388 */ /* 0x0009e20000000800 */
[----:B---3--:R-:W-:-:S04]  /*2300*/  @!P2 FMUL R15, R15, R15 ;  /* 0x0000000f0f0fa220 */ /* 0x008fc80000400000 */
[----:B------:R-:W-:Y:S01]  /*2310*/  FADD R8, R8, R15 ;  /* 0x0000000f08087221 */ /* 0x000fe20000000000 */
[----:B------:R4:W-:Y:S01]  /*2320*/  STS [R9+0x8], R15 ;  /* 0x0000080f09007388 */ /* 0x0009e20000000800 */
[----:B-1----:R-:W-:-:S04]  /*2330*/  @!P4 FMUL R17, R17, R17 ;  /* 0x000000111111c220 */ /* 0x002fc80000400000 */
[----:B------:R-:W-:Y:S01]  /*2340*/  FADD R8, R8, R17 ;  /* 0x0000001108087221 */ /* 0x000fe20000000000 */
[----:B------:R4:W-:Y:S01]  /*2350*/  STS [R9+0xc], R17 ;  /* 0x00000c1109007388 */ /* 0x0009e20000000800 */
[----:B------:R-:W-:Y:S05]  /*2360*/  @P0 BRA `(.L_x_30) ;  /* 0xfffffffc005c0947 */ /* 0x000fea000383ffff */
[----:B------:R-:W-:Y:S05]  /*2370*/  BSYNC.RECONVERGENT B2 ;  /* 0x0000000000027941 */ /* 0x000fea0003800200 */
.L_x_29:
[----:B------:R-:W-:Y:S05]  /*2380*/  BSYNC.RECONVERGENT B1 ;  /* 0x0000000000017941 */ /* 0x000fea0003800200 */
.L_x_28:
[----:B------:R-:W-:-:S13]  /*2390*/  ISETP.NE.AND P0, PT, R16, RZ, PT ;  /* 0x000000ff1000720c */ /* 0x000fda0003f05270 */
[----:B------:R-:W-:Y:S05]  /*23a0*/  @!P0 BRA `(.L_x_27) ;  /* 0x0000000000848947 */ /* 0x000fea0003800000 */
[----:B---3--:R-:W-:-:S05]  /*23b0*/  IMAD R6, R4, R3, R6 ;  /* 0x0000000304067224 */ /* 0x008fca00078e0206 */
[----:B-1----:R-:W-:-:S05]  /*23c0*/  LEA R10, R6, UR7, 0x2 ;  /* 0x00000007060a7c11 */ /* 0x002fca000f8e10ff */
[----:B------:R-:W2:Y:S02]  /*23d0*/  LDS R6, [R10] ;  /* 0x000000000a067984 */ /* 0x000ea40000000800 */
[----:B--2---:R-:W-:-:S04]  /*23e0*/  FADD R6, -R5, R6 ;  /* 0x0000000605067221 */ /* 0x004fc80000000100 */
[----:B------:R-:W-:-:S05]  /*23f0*/  FMUL R6, R6, 1.4426950216293334961 ;  /* 0x3fb8aa3b06067820 */ /* 0x000fca0000400000 */
[----:B------:R-:W-:-:S13]  /*2400*/  FSETP.GEU.AND P0, PT, R6, -126, PT ;  /* 0xc2fc00000600780b */ /* 0x000fda0003f0e000 */
[----:B------:R-:W-:-:S04]  /*2410*/  @!P0 FMUL R6, R6, 0.5 ;  /* 0x3f00000006068820 */ /* 0x000fc80000400000 */
[----:B------:R-:W1:Y:S02]  /*2420*/  MUFU.EX2 R3, R6 ;  /* 0x0000000600037308 */ /* 0x000e640000000800 */
[----:B-1----:R-:W-:Y:S01]  /*2430*/  @!P0 FMUL R3, R3, R3 ;  /* 0x0000000303038220 */ /* 0x002fe20000400000 */
[----:B------:R-:W-:-:S03]  /*2440*/  ISETP.NE.AND P0, PT, R16, 0x1, PT ;  /* 0x000000011000780c */ /* 0x000fc60003f05270 */
[----:B------:R-:W-:Y:S01]  /*2450*/  FADD R8, R8, R3 ;  /* 0x0000000308087221 */ /* 0x000fe20000000000 */
[----:B------:R1:W-:Y:S09]  /*2460*/  STS [R10], R3 ;  /* 0x000000030a007388 */ /* 0x0003f20000000800 */
[----:B------:R-:W-:Y:S05]  /*2470*/  @!P0 BRA `(.L_x_27) ;  /* 0x0000000000508947 */ /* 0x000fea0003800000 */
[----:B------:R-:W2:Y:S02]  /*2480*/  LDS R6, [R10+0x4] ;  /* 0x000004000a067984 */ /* 0x000ea40000000800 */
[----:B--2---:R-:W-:-:S04]  /*2490*/  FADD R6, -R5, R6 ;  /* 0x0000000605067221 */ /* 0x004fc80000000100 */
[----:B------:R-:W-:-:S05]  /*24a0*/  FMUL R6, R6, 1.4426950216293334961 ;  /* 0x3fb8aa3b06067820 */ /* 0x000fca0000400000 */
[----:B------:R-:W-:-:S13]  /*24b0*/  FSETP.GEU.AND P0, PT, R6, -126, PT ;  /* 0xc2fc00000600780b */ /* 0x000fda0003f0e000 */
[----:B------:R-:W-:-:S04]  /*24c0*/  @!P0 FMUL R6, R6, 0.5 ;  /* 0x3f00000006068820 */ /* 0x000fc80000400000 */
[----:B-1----:R-:W1:Y:S02]  /*24d0*/  MUFU.EX2 R3, R6 ;  /* 0x0000000600037308 */ /* 0x002e640000000800 */
[----:B-1----:R-:W-:Y:S01]  /*24e0*/  @!P0 FMUL R3, R3, R3 ;  /* 0x0000000303038220 */ /* 0x002fe20000400000 */
[----:B------:R-:W-:-:S03]  /*24f0*/  ISETP.NE.AND P0, PT, R16, 0x2, PT ;  /* 0x000000021000780c */ /* 0x000fc60003f05270 */
[----:B------:R-:W-:Y:S01]  /*2500*/  FADD R8, R8, R3 ;  /* 0x0000000308087221 */ /* 0x000fe20000000000 */
[----:B------:R1:W-:Y:S09]  /*2510*/  STS [R10+0x4], R3 ;  /* 0x000004030a007388 */ /* 0x0003f20000000800 */
[----:B------:R-:W-:Y:S05]  /*2520*/  @!P0 BRA `(.L_x_27) ;  /* 0x0000000000248947 */ /* 0x000fea0003800000 */
[----:B------:R-:W2:Y:S02]  /*2530*/  LDS R6, [R10+0x8] ;  /* 0x000008000a067984 */ /* 0x000ea40000000800 */
[----:B--2---:R-:W-:-:S04]  /*2540*/  FADD R6, -R5, R6 ;  /* 0x0000000605067221 */ /* 0x004fc80000000100 */
[----:B------:R-:W-:-:S05]  /*2550*/  FMUL R6, R6, 1.4426950216293334961 ;  /* 0x3fb8aa3b06067820 */ /* 0x000fca0000400000 */
[----:B------:R-:W-:-:S13]  /*2560*/  FSETP.GEU.AND P0, PT, R6, -126, PT ;  /* 0xc2fc00000600780b */ /* 0x000fda0003f0e000 */
[----:B------:R-:W-:-:S04]  /*2570*/  @!P0 FMUL R6, R6, 0.5 ;  /* 0x3f00000006068820 */ /* 0x000fc80000400000 */
[----:B-1----:R-:W1:Y:S02]  /*2580*/  MUFU.EX2 R3, R6 ;  /* 0x0000000600037308 */ /* 0x002e640000000800 */
[----:B-1----:R-:W-:-:S04]  /*2590*/  @!P0 FMUL R3, R3, R3 ;  /* 0x0000000303038220 */ /* 0x002fc80000400000 */
[----:B------:R-:W-:Y:S01]  /*25a0*/  FADD R8, R8, R3 ;  /* 0x0000000308087221 */ /* 0x000fe20000000000 */
[----:B------:R1:W-:Y:S06]  /*25b0*/  STS [R10+0x8], R3 ;  /* 0x000008030a007388 */ /* 0x0003ec0000000800 */
.L_x_27:
[----:B------:R-:W-:Y:S05]  /*25c0*/  BSYNC.RECONVERGENT B0 ;  /* 0x0000000000007941 */ /* 0x000fea0003800200 */
.L_x_26:
[----:B-12---:R-:W-:Y:S01]  /*25d0*/  FMNMX R3, R5, UR8, !PT ;  /* 0x0000000805037c09 */ /* 0x006fe2000f800000 */
[----:B------:R-:W1:Y:S03]  /*25e0*/  LDCU UR5, c[0x0][0x3a8] ;  /* 0x00007500ff0577ac */ /* 0x000e660008000800 */
[----:B------:R-:W-:-:S13]  /*25f0*/  R2UR UR9, R3 ;  /* 0x00000000030972ca */ /* 0x000fda00000e0000 */
[----:B------:R-:W-:Y:S01]  /*2600*/  MOV R3, UR9 ;  /* 0x0000000900037c02 */ /* 0x000fe20008000f00 */
[----:B------:R-:W-:Y:S01]  /*2610*/  FADD R5, R5, -UR9 ;  /* 0x8000000905057e21 */ /* 0x000fe20008000000 */
[----:B-1----:R-:W-:-:S03]  /*2620*/  UISETP.GE.AND UP0, UPT, UR5, 0x1, UPT ;  /* 0x000000010500788c */ /* 0x002fc6000bf06270 */
[----:B------:R-:W-:Y:S01]  /*2630*/  FADD R3, -R3, UR8 ;  /* 0x0000000803037e21 */ /* 0x000fe20008000100 */
[----:B------:R-:W-:-:S03]  /*2640*/  FMUL R7, R5, 1.4426950216293334961 ;  /* 0x3fb8aa3b05077820 */ /* 0x000fc60000400000 */
[----:B------:R-:W-:Y:S02]  /*2650*/  FMUL R3, R3, 1.4426950216293334961 ;  /* 0x3fb8aa3b03037820 */ /* 0x000fe40000400000 */
[----:B------:R-:W-:-:S03]  /*2660*/  FSETP.GEU.AND P1, PT, R7, -126, PT ;  /* 0xc2fc00000700780b */ /* 0x000fc60003f2e000 */
[----:B------:R-:W-:-:S10]  /*2670*/  FSETP.GEU.AND P0, PT, R3, -126, PT ;  /* 0xc2fc00000300780b */ /* 0x000fd40003f0e000 */
[----:B------:R-:W-:-:S03]  /*2680*/  @!P1 FMUL R7, R7, 0.5 ;  /* 0x3f00000007079820 */ /* 0x000fc60000400000 */
[----:B------:R-:W-:Y:S01]  /*2690*/  @!P0 FMUL R3, R3, 0.5 ;  /* 0x3f00000003038820 */ /* 0x000fe20000400000 */
[----:B------:R-:W1:Y:S08]  /*26a0*/  MUFU.EX2 R5, R7 ;  /* 0x0000000700057308 */ /* 0x000e700000000800 */
[----:B------:R-:W2:Y:S01]  /*26b0*/  MUFU.EX2 R6, R3 ;  /* 0x0000000300067308 */ /* 0x000ea20000000800 */
[----:B-1----:R-:W-:Y:S01]  /*26c0*/  @!P1 FMUL R5, R5, R5 ;  /* 0x0000000505059220 */ /* 0x002fe20000400000 */
[----:B--2---:R-:W-:-:S04]  /*26d0*/  @!P0 FMUL R6, R6, R6 ;  /* 0x0000000606068220 */ /* 0x004fc80000400000 */
[----:B------:R-:W-:-:S04]  /*26e0*/  FMUL R6, R6, R37 ;  /* 0x0000002506067220 */ /* 0x000fc80000400000 */
[----:B------:R-:W-:Y:S01]  /*26f0*/  FFMA R37, R5, R8, R6 ;  /* 0x0000000805257223 */ /* 0x000fe20000000006 */
[----:B------:R-:W-:Y:S06]  /*2700*/  BRA.U !UP0, `(.L_x_31) ;  /* 0x0000000908447547 */ /* 0x000fec000b800000 */
[----:B------:R-:W-:Y:S01]  /*2710*/  IADD3 R3, PT, PT, R37, 0x1800000, RZ ;  /* 0x0180000025037810 */ /* 0x000fe20007ffe0ff */
[----:B------:R-:W-:Y:S03]  /*2720*/  BSSY.RECONVERGENT B0, `(.L_x_32) ;  /* 0x000000b000007945 */ /* 0x000fe60003800200 */
[----:B------:R-:W-:-:S04]  /*2730*/  LOP3.LUT R3, R3, 0x7f800000, RZ, 0xc0, !PT ;  /* 0x7f80000003037812 */ /* 0x000fc800078ec0ff */
[----:B------:R-:W-:-:S13]  /*2740*/  ISETP.GT.U32.AND P0, PT, R3, 0x1ffffff, PT ;  /* 0x01ffffff0300780c */ /* 0x000fda0003f04070 */
[----:B------:R-:W-:Y:S05]  /*2750*/  @P0 BRA `(.L_x_33) ;  /* 0x00000000000c0947 */ /* 0x000fea0003800000 */
[----:B------:R-:W-:-:S07]  /*2760*/  MOV R8, 0x2780 ;  /* 0x0000278000087802 */ /* 0x000fce0000000f00 */
[----:B0--34-:R-:W-:Y:S05]  /*2770*/  CALL.REL.NOINC `($__internal_0_$__cuda_sm20_rcp_rn_f32_slowpath) ;  /* 0x0000000800447944 */ /* 0x019fea0003c00000 */
[----:B------:R-:W-:Y:S05]  /*2780*/  BRA `(.L_x_34) ;  /* 0x0000000000107947 */ /* 0x000fea0003800000 */
.L_x_33:
[----:B------:R-:W1:Y:S02]  /*2790*/  MUFU.RCP R8, R37 ;  /* 0x0000002500087308 */ /* 0x000e640000001000 */
[----:B-1----:R-:W-:-:S04]  /*27a0*/  FFMA R3, R37, R8, -1 ;  /* 0xbf80000025037423 */ /* 0x002fc80000000008 */
[----:B------:R-:W-:-:S04]  /*27b0*/  FADD.FTZ R3, -R3, -RZ ;  /* 0x800000ff03037221 */ /* 0x000fc80000010100 */
[----:B------:R-:W-:-:S07]  /*27c0*/  FFMA R7, R8, R3, R8 ;  /* 0x0000000308077223 */ /* 0x000fce0000000008 */
.L_x_34:
[----:B------:R-:W-:Y:S05]  /*27d0*/  BSYNC.RECONVERGENT B0 ;  /* 0x0000000000007941 */ /* 0x000fea0003800200 */
.L_x_32:
[C---:B------:R-:W-:Y:S01]  /*27e0*/  LOP3.LUT R22, R2.reuse, 0x7, RZ, 0xc0, !PT ;  /* 0x0000000702167812 */ /* 0x040fe200078ec0ff */
[----:B------:R-:W-:Y:S01]  /*27f0*/  UMOV UR5, URZ ;  /* 0x000000ff00057c82 */ /* 0x000fe20008000000 */
[----:B------:R-:W-:-:S07]  /*2800*/  LOP3.LUT R3, R2, 0x7ffffff8, RZ, 0xc0, !PT ;  /* 0x7ffffff802037812 */ /* 0x000fce00078ec0ff */
.L_x_45:
[----:B-1----:R-:W1:Y:S01]  /*2810*/  LDCU UR8, c[0x0][0x3ac] ;  /* 0x00007580ff0877ac */ /* 0x002e620008000800 */
[----:B------:R-:W-:Y:S01]  /*2820*/  BSSY.RECONVERGENT B0, `(.L_x_35) ;  /* 0x0000073000007945 */ /* 0x000fe20003800200 */
[----:B------:R-:W-:-:S03]  /*2830*/  HFMA2 R14, -RZ, RZ, 0, 0 ;  /* 0x00000000ff0e7431 */ /* 0x000fc600000001ff */
[----:B------:R-:W-:Y:S05]  /*2840*/  @!P3 BRA `(.L_x_36) ;  /* 0x0000000400c0b947 */ /* 0x000fea0003800000 */
[----:B------:R-:W-:Y:S01]  /*2850*/  ISETP.GE.U32.AND P0, PT, R2, 0x8, PT ;  /* 0x000000080200780c */ /* 0x000fe20003f06070 */
[----:B------:R-:W-:Y:S01]  /*2860*/  BSSY.RECONVERGENT B1, `(.L_x_37) ;  /* 0x0000032000017945 */ /* 0x000fe20003800200 */
[----:B------:R-:W-:Y:S01]  /*2870*/  MOV R8, UR13 ;  /* 0x0000000d00087c02 */ /* 0x000fe20008000f00 */
[----:B----4-:R-:W-:Y:S01]  /*2880*/  IMAD.MOV.U32 R9, RZ, RZ, RZ ;  /* 0x000000ffff097224 */ /* 0x010fe200078e00ff */
[----:B------:R-:W-:Y:S02]  /*2890*/  MOV R14, RZ ;  /* 0x000000ff000e7202 */ /* 0x000fe40000000f00 */
[----:B------:R-:W-:-:S07]  /*28a0*/  SHF.L.U32 R8, R8, 0x2, RZ ;  /* 0x0000000208087819 */ /* 0x000fce00000006ff */
[----:B------:R-:W-:Y:S05]  /*28b0*/  @!P0 BRA `(.L_x_38) ;  /* 0x0000000000b08947 */ /* 0x000fea0003800000 */
[----:B------:R-:W-:Y:S01]  /*28c0*/  HFMA2 R9, -RZ, RZ, 0, 0 ;  /* 0x00000000ff097431 */ /* 0x000fe200000001ff */
[----:B------:R-:W-:Y:S01]  /*28d0*/  BSSY.RECONVERGENT B2, `(.L_x_39) ;  /* 0x0000029000027945 */ /* 0x000fe20003800200 */
[----:B------:R-:W-:-:S07]  /*28e0*/  MOV R14, RZ ;  /* 0x000000ff000e7202 */ /* 0x000fce0000000f00 */
.L_x_40:
[----:B------:R-:W-:Y:S01]  /*28f0*/  MOV R10, UR5 ;  /* 0x00000005000a7c02 */ /* 0x000fe20008000f00 */
[----:B-1-3--:R-:W-:-:S04]  /*2900*/  IMAD R15, R4, UR8, R9 ;  /* 0x00000008040f7c24 */ /* 0x00afc8000f8e0209 */
[----:B------:R-:W-:Y:S01]  /*2910*/  IMAD R10, R9, UR13, R10 ;  /* 0x0000000d090a7c24 */ /* 0x000fe2000f8e020a */
[----:B------:R-:W-:Y:S02]  /*2920*/  LEA R15, R15, UR7, 0x2 ;  /* 0x000000070f0f7c11 */ /* 0x000fe4000f8e10ff */
[----:B------:R-:W-:Y:S02]  /*2930*/  IADD3 R9, PT, PT, R9, 0x8, RZ ;  /* 0x0000000809097810 */ /* 0x000fe40007ffe0ff */
[----:B------:R-:W-:Y:S01]  /*2940*/  LEA R23, R10, UR16, 0x2 ;  /* 0x000000100a177c11 */ /* 0x000fe2000f8e10ff */
[----:B------:R-:W-:Y:S01]  /*2950*/  LDS R17, [R15] ;  /* 0x000000000f117984 */ /* 0x000fe20000000800 */
[----:B------:R-:W-:Y:S02]  /*2960*/  ISETP.NE.AND P0, PT, R9, R3, PT ;  /* 0x000000030900720c */ /* 0x000fe40003f05270 */
[C---:B------:R-:W-:Y:S01]  /*2970*/  IADD3 R25, PT, PT, R8.reuse, R23, RZ ;  /* 0x0000001708197210 */ /* 0x040fe20007ffe0ff */
[----:B------:R-:W-:Y:S03]  /*2980*/  LDS R16, [R15+0x4] ;  /* 0x000004000f107984 */ /* 0x000fe60000000800 */
[C---:B------:R-:W-:Y:S01]  /*2990*/  IADD3 R11, PT, PT, R8.reuse, R25, RZ ;  /* 0x00000019080b7210 */ /* 0x040fe20007ffe0ff */
[----:B------:R-:W1:Y:S04]  /*29a0*/  LDS R23, [R23] ;  /* 0x0000000017177984 */ /* 0x000e680000000800 */
[----:B------:R-:W2:Y:S01]  /*29b0*/  LDS R19, [R25] ;  /* 0x0000000019137984 */ /* 0x000ea20000000800 */
[----:B------:R-:W-:-:S03]  /*29c0*/  IMAD.IADD R13, R8, 0x1, R11 ;  /* 0x00000001080d7824 */ /* 0x000fc600078e020b */
[----:B------:R-:W-:Y:S02]  /*29d0*/  LDS R10, [R15+0x8] ;  /* 0x000008000f0a7984 */ /* 0x000fe40000000800 */
[C---:B------:R-:W-:Y:S02]  /*29e0*/  IADD3 R27, PT, PT, R8.reuse, R13, RZ ;  /* 0x0000000d081b7210 */ /* 0x040fe40007ffe0ff */
[----:B------:R-:W3:Y:S02]  /*29f0*/  LDS R11, [R11] ;  /* 0x000000000b0b7984 */ /* 0x000ee40000000800 */
[C---:B------:R-:W-:Y:S02]  /*2a00*/  IADD3 R21, PT, PT, R8.reuse, R27, RZ ;  /* 0x0000001b08157210 */ /* 0x040fe40007ffe0ff */
[----:B------:R-:W-:Y:S02]  /*2a10*/  LDS R12, [R15+0xc] ;  /* 0x00000c000f0c7984 */ /* 0x000fe40000000800 */
[----:B0-----:R-:W-:-:S02]  /*2a20*/  IADD3 R29, PT, PT, R8, R21, RZ ;  /* 0x00000015081d7210 */ /* 0x001fc40007ffe0ff */
[----:B------:R-:W0:Y:S04]  /*2a30*/  LDS R13, [R13] ;  /* 0x000000000d0d7984 */ /* 0x000e280000000800 */
[----:B------:R-:W-:Y:S04]  /*2a40*/  LDS R21, [R21] ;  /* 0x0000000015157984 */ /* 0x000fe80000000800 */
[----:B------:R-:W-:Y:S04]  /*2a50*/  LDS R18, [R15+0x18] ;  /* 0x000018000f127984 */ /* 0x000fe80000000800 */
[----:B------:R-:W-:Y:S01]  /*2a60*/  LDS R20, [R15+0x1c] ;  /* 0x00001c000f147984 */ /* 0x000fe20000000800 */
[----:B-1----:R-:W-:-:S03]  /*2a70*/  FFMA R23, R17, R23, R14 ;  /* 0x0000001711177223 */ /* 0x002fc6000000000e */
[----:B------:R-:W-:Y:S01]  /*2a80*/  LDS R14, [R15+0x10] ;  /* 0x000010000f0e7984 */ /* 0x000fe20000000800 */
[----:B--2---:R-:W-:Y:S01]  /*2a90*/  FFMA R25, R16, R19, R23 ;  /* 0x0000001310197223 */ /* 0x004fe20000000017 */
[----:B------:R-:W-:Y:S02]  /*2aa0*/  IADD3 R23, PT, PT, R8, R29, RZ ;  /* 0x0000001d08177210 */ /* 0x000fe40007ffe0ff */
[----:B------:R-:W1:Y:S04]  /*2ab0*/  LDS R17, [R27] ;  /* 0x000000001b117984 */ /* 0x000e680000000800 */
[----:B------:R-:W2:Y:S01]  /*2ac0*/  LDS R16, [R15+0x14] ;  /* 0x000014000f107984 */ /* 0x000ea20000000800 */
[----:B---3--:R-:W-:-:S03]  /*2ad0*/  FFMA R11, R10, R11, R25 ;  /* 0x0000000b0a0b7223 */ /* 0x008fc60000000019 */
[----:B------:R-:W3:Y:S04]  /*2ae0*/  LDS R19, [R29] ;  /* 0x000000001d137984 */ /* 0x000ee80000000800 */
[----:B------:R-:W4:Y:S01]  /*2af0*/  LDS R23, [R23] ;  /* 0x0000000017177984 */ /* 0x000f220000000800 */
[----:B0-----:R-:W-:-:S04]  /*2b00*/  FFMA R11, R12, R13, R11 ;  /* 0x0000000d0c0b7223 */ /* 0x001fc8000000000b */
[----:B-1----:R-:W-:-:S04]  /*2b10*/  FFMA R11, R14, R17, R11 ;  /* 0x000000110e0b7223 */ /* 0x002fc8000000000b */
[----:B--2---:R-:W-:-:S04]  /*2b20*/  FFMA R11, R16, R21, R11 ;  /* 0x00000015100b7223 */ /* 0x004fc8000000000b */
[----:B---3--:R-:W-:-:S04]  /*2b30*/  FFMA R11, R18, R19, R11 ;  /* 0x00000013120b7223 */ /* 0x008fc8000000000b */
[----:B----4-:R-:W-:Y:S01]  /*2b40*/  FFMA R14, R20, R23, R11 ;  /* 0x00000017140e7223 */ /* 0x010fe2000000000b */
[----:B------:R-:W-:Y:S06]  /*2b50*/  @P0 BRA `(.L_x_40) ;  /* 0xfffffffc00640947 */ /* 0x000fec000383ffff */
[----:B------:R-:W-:Y:S05]  /*2b60*/  BSYNC.RECONVERGENT B2 ;  /* 0x0000000000027941 */ /* 0x000fea0003800200 */
.L_x_39:
[----:B------:R-:W-:-:S07]  /*2b70*/  MOV R9, R3 ;  /* 0x0000000300097202 */ /* 0x000fce0000000f00 */
.L_x_38:
[----:B-1----:R-:W-:Y:S05]  /*2b80*/  BSYNC.RECONVERGENT B1 ;  /* 0x0000000000017941 */ /* 0x002fea0003800200 */
.L_x_37:
[----:B------:R-:W-:-:S13]  /*2b90*/  ISETP.NE.AND P0, PT, R22, RZ, PT ;  /* 0x000000ff1600720c */ /* 0x000fda0003f05270 */
[----:B------:R-:W-:Y:S05]  /*2ba0*/  @!P0 BRA `(.L_x_36) ;  /* 0x0000000000e88947 */ /* 0x000fea0003800000 */
[----:B------:R-:W-:Y:S01]  /*2bb0*/  VIADD R10, R22, 0xffffffff ;  /* 0xffffffff160a7836 */ /* 0x000fe20000000000 */
[----:B------:R-:W-:Y:S01]  /*2bc0*/  BSSY.RECONVERGENT B1, `(.L_x_41) ;  /* 0x000001a000017945 */ /* 0x000fe20003800200 */
[----:B------:R-:W-:-:S03]  /*2bd0*/  LOP3.LUT P1, R19, R2, 0x3, RZ, 0xc0, !PT ;  /* 0x0000000302137812 */ /* 0x000fc6000782c0ff */
[----:B------:R-:W-:-:S13]  /*2be0*/  ISETP.GE.U32.AND P0, PT, R10, 0x3, PT ;  /* 0x000000030a00780c */ /* 0x000fda0003f06070 */
[----:B------:R-:W-:Y:S05]  /*2bf0*/  @!P0 BRA `(.L_x_42) ;  /* 0x0000000000588947 */ /* 0x000fea0003800000 */
[----:B------:R-:W3:Y:S01]  /*2c00*/  LDCU UR12, c[0x0][0x3ac] ;  /* 0x00007580ff0c77ac */ /* 0x000ee20008000800 */
[----:B------:R-:W-:-:S05]  /*2c10*/  MOV R10, UR5 ;  /* 0x00000005000a7c02 */ /* 0x000fca0008000f00 */
[----:B------:R-:W-:-:S05]  /*2c20*/  IMAD R11, R9, UR13, R10 ;  /* 0x0000000d090b7c24 */ /* 0x000fca000f8e020a */
[----:B------:R-:W-:-:S04]  /*2c30*/  LEA R13, R11, UR16, 0x2 ;  /* 0x000000100b0d7c11 */ /* 0x000fc8000f8e10ff */
[----:B------:R-:W-:Y:S01]  /*2c40*/  IADD3 R15, PT, PT, R8, R13, RZ ;  /* 0x0000000d080f7210 */ /* 0x000fe20007ffe0ff */
[----:B------:R-:W-:Y:S01]  /*2c50*/  LDS R12, [R13] ;  /* 0x000000000d0c7984 */ /* 0x000fe20000000800 */
[----:B---3--:R-:W-:Y:S02]  /*2c60*/  IMAD R10, R4, UR12, R9 ;  /* 0x0000000c040a7c24 */ /* 0x008fe4000f8e0209 */
[----:B------:R-:W-:Y:S02]  /*2c70*/  IADD3 R17, PT, PT, R8, R15, RZ ;  /* 0x0000000f08117210 */ /* 0x000fe40007ffe0ff */
[----:B------:R-:W-:Y:S01]  /*2c80*/  LDS R15, [R15] ;  /* 0x000000000f0f7984 */ /* 0x000fe20000000800 */
[----:B------:R-:W-:Y:S02]  /*2c90*/  IADD3 R9, PT, PT, R9, 0x4, RZ ;  /* 0x0000000409097810 */ /* 0x000fe40007ffe0ff */
[----:B------:R-:W-:Y:S02]  /*2ca0*/  LEA R10, R10, UR7, 0x2 ;  /* 0x000000070a0a7c11 */ /* 0x000fe4000f8e10ff */
[----:B------:R-:W-:-:S02]  /*2cb0*/  IADD3 R21, PT, PT, R8, R17, RZ ;  /* 0x0000001108157210 */ /* 0x000fc40007ffe0ff */
[----:B------:R-:W-:Y:S04]  /*2cc0*/  LDS R17, [R17] ;  /* 0x0000000011117984 */ /* 0x000fe80000000800 */
[----:B------:R-:W1:Y:S04]  /*2cd0*/  LDS R11, [R10] ;  /* 0x000000000a0b7984 */ /* 0x000e680000000800 */
[----:B------:R-:W2:Y:S04]  /*2ce0*/  LDS R16, [R10+0x4] ;  /* 0x000004000a107984 */ /* 0x000ea80000000800 */
[----:B------:R-:W3:Y:S04]  /*2cf0*/  LDS R18, [R10+0x8] ;  /* 0x000008000a127984 */ /* 0x000ee80000000800 */
[----:B------:R-:W-:Y:S04]  /*2d00*/  LDS R20, [R10+0xc] ;  /* 0x00000c000a147984 */ /* 0x000fe80000000800 */
[----:B------:R-:W4:Y:S01]  /*2d10*/  LDS R21, [R21] ;  /* 0x0000000015157984 */ /* 0x000f220000000800 */
[----:B-1----:R-:W-:-:S04]  /*2d20*/  FFMA R11, R11, R12, R14 ;  /* 0x0000000c0b0b7223 */ /* 0x002fc8000000000e */
[----:B--2---:R-:W-:-:S04]  /*2d30*/  FFMA R11, R16, R15, R11 ;  /* 0x0000000f100b7223 */ /* 0x004fc8000000000b */
[----:B---3--:R-:W-:-:S04]  /*2d40*/  FFMA R11, R18, R17, R11 ;  /* 0x00000011120b7223 */ /* 0x008fc8000000000b */
[----:B----4-:R-:W-:-:S07]  /*2d50*/  FFMA R14, R20, R21, R11 ;  /* 0x00000015140e7223 */ /* 0x010fce000000000b */
.L_x_42:
[----:B------:R-:W-:Y:S05]  /*2d60*/  BSYNC.RECONVERGENT B1 ;  /* 0x0000000000017941 */ /* 0x000fea0003800200 */
.L_x_41:
[----:B------:R-:W-:Y:S05]  /*2d70*/  @!P1 BRA `(.L_x_36) ;  /* 0x0000000000749947 */ /* 0x000fea0003800000 */
[----:B------:R-:W-:Y:S01]  /*2d80*/  LOP3.LUT R10, R2, 0x1, RZ, 0xc0, !PT ;  /* 0x00000001020a7812 */ /* 0x000fe200078ec0ff */
[----:B------:R-:W-:Y:S01]  /*2d90*/  BSSY.RECONVERGENT B1, `(.L_x_43) ;  /* 0x0000014000017945 */ /* 0x000fe20003800200 */
[----:B------:R-:W-:Y:S02]  /*2da0*/  ISETP.NE.AND P0, PT, R19, 0x1, PT ;  /* 0x000000011300780c */ /* 0x000fe40003f05270 */
[----:B------:R-:W-:Y:S02]  /*2db0*/  ISETP.NE.U32.AND P1, PT, R10, 0x1, PT ;  /* 0x000000010a00780c */ /* 0x000fe40003f25070 */
[----:B------:R-:W-:-:S11]  /*2dc0*/  MOV R16, UR5 ;  /* 0x0000000500107c02 */ /* 0x000fd60008000f00 */
[----:B------:R-:W1:Y:S01]  /*2dd0*/  @!P1 LDC R15, c[0x0][0x3ac] ;  /* 0x0000eb00ff0f9b82 */ /* 0x000e620000000800 */
[----:B------:R-:W-:Y:S05]  /*2de0*/  @!P0 BRA `(.L_x_44) ;  /* 0x0000000000388947 */ /* 0x000fea0003800000 */
[----:B------:R-:W3:Y:S01]  /*2df0*/  LDCU UR12, c[0x0][0x3ac] ;  /* 0x00007580ff0c77ac */ /* 0x000ee20008000800 */
[----:B------:R-:W-:-:S04]  /*2e00*/  IMAD.U32 R10, RZ, RZ, UR5 ;  /* 0x00000005ff0a7e24 */ /* 0x000fc8000f8e00ff */
[----:B------:R-:W-:-:S05]  /*2e10*/  IMAD R11, R9, UR13, R10 ;  /* 0x0000000d090b7c24 */ /* 0x000fca000f8e020a */
[----:B------:R-:W-:-:S04]  /*2e20*/  LEA R13, R11, UR16, 0x2 ;  /* 0x000000100b0d7c11 */ /* 0x000fc8000f8e10ff */
[----:B------:R-:W-:Y:S02]  /*2e30*/  IADD3 R12, PT, PT, R8, R13, RZ ;  /* 0x0000000d080c7210 */ /* 0x000fe40007ffe0ff */
[----:B------:R-:W-:Y:S01]  /*2e40*/  LDS R13, [R13] ;  /* 0x000000000d0d7984 */ /* 0x000fe20000000800 */
[----:B---3--:R-:W-:Y:S01]  /*2e50*/  IMAD R10, R4, UR12, R9 ;  /* 0x0000000c040a7c24 */ /* 0x008fe2000f8e0209 */
[----:B------:R-:W-:Y:S02]  /*2e60*/  IADD3 R9, PT, PT, R9, 0x2, RZ ;  /* 0x0000000209097810 */ /* 0x000fe40007ffe0ff */
[----:B------:R-:W-:Y:S02]  /*2e70*/  LDS R12, [R12] ;  /* 0x000000000c0c7984 */ /* 0x000fe40000000800 */
[----:B------:R-:W-:-:S05]  /*2e80*/  LEA R10, R10, UR7, 0x2 ;  /* 0x000000070a0a7c11 */ /* 0x000fca000f8e10ff */
[----:B------:R-:W2:Y:S04]  /*2e90*/  LDS R11, [R10] ;  /* 0x000000000a0b7984 */ /* 0x000ea80000000800 */
[----:B------:R-:W3:Y:S01]  /*2ea0*/  LDS R8, [R10+0x4] ;  /* 0x000004000a087984 */ /* 0x000ee20000000800 */
[----:B--2---:R-:W-:-:S04]  /*2eb0*/  FFMA R11, R11, R13, R14 ;  /* 0x0000000d0b0b7223 */ /* 0x004fc8000000000e */
[----:B---3--:R-:W-:-:S07]  /*2ec0*/  FFMA R14, R8, R12, R11 ;  /* 0x0000000c080e7223 */ /* 0x008fce000000000b */
.L_x_44:
[----:B------:R-:W-:Y:S05]  /*2ed0*/  BSYNC.RECONVERGENT B1 ;  /* 0x0000000000017941 */ /* 0x000fea0003800200 */
.L_x_43:
[----:B------:R-:W-:Y:S02]  /*2ee0*/  @!P1 IMAD R10, R9, UR13, R16 ;  /* 0x0000000d090a9c24 */ /* 0x000fe4000f8e0210 */
[----:B-1-3--:R-:W-:-:S03]  /*2ef0*/  @!P1 IMAD R8, R4, R15, R9 ;  /* 0x0000000f04089224 */ /* 0x00afc600078e0209 */
[----:B------:R-:W-:Y:S02]  /*2f00*/  @!P1 LEA R10, R10, UR16, 0x2 ;  /* 0x000000100a0a9c11 */ /* 0x000fe4000f8e10ff */
[----:B------:R-:W-:-:S04]  /*2f10*/  @!P1 LEA R8, R8, UR7, 0x2 ;  /* 0x0000000708089c11 */ /* 0x000fc8000f8e10ff */
[----:B------:R-:W-:Y:S04]  /*2f20*/  @!P1 LDS R10, [R10] ;  /* 0x000000000a0a9984 */ /* 0x000fe80000000800 */
[----:B------:R-:W1:Y:S02]  /*2f30*/  @!P1 LDS R9, [R8] ;  /* 0x0000000008099984 */ /* 0x000e640000000800 */
[----:B-1----:R-:W-:-:S07]  /*2f40*/  @!P1 FFMA R14, R9, R10, R14 ;  /* 0x0000000a090e9223 */ /* 0x002fce000000000e */
.L_x_36:
[----:B-1----:R-:W-:Y:S05]  /*2f50*/  BSYNC.RECONVERGENT B0 ;  /* 0x0000000000007941 */ /* 0x002fea0003800200 */
.L_x_35:
[----:B----4-:R-:W1:Y:S01]  /*2f60*/  LDC.64 R8, c[0x0][0x398] ;  /* 0x0000e600ff087b82 */ /* 0x010e620000000a00 */
[----:B------:R-:W-:Y:S01]  /*2f70*/  IADD3 R11, PT, PT, R36, UR5, RZ ;  /* 0x00000005240b7c10 */ /* 0x000fe2000fffe0ff */
[----:B------:R-:W2:Y:S04]  /*2f80*/  LDCU UR8, c[0x0][0x3a8] ;  /* 0x00007500ff0877ac */ /* 0x000ea80008000800 */
[----:B-1----:R-:W-:-:S05]  /*2f90*/  IMAD.WIDE R8, R11, 0x4, R8 ;  /* 0x000000040b087825 */ /* 0x002fca00078e0208 */
[----:B------:R-:W4:Y:S01]  /*2fa0*/  LDG.E R11, desc[UR14][R8.64] ;  /* 0x0000000e080b7981 */ /* 0x000f22000c1e1900 */
[----:B------:R-:W-:-:S04]  /*2fb0*/  UIADD3 UR5, UPT, UPT, UR5, 0x1, URZ ;  /* 0x0000000105057890 */ /* 0x000fc8000fffe0ff */
[----:B--2---:R-:W-:Y:S01]  /*2fc0*/  UISETP.NE.AND UP0, UPT, UR5, UR8, UPT ;  /* 0x000000080500728c */ /* 0x004fe2000bf05270 */
[----:B----4-:R-:W-:-:S04]  /*2fd0*/  FMUL R10, R6, R11 ;  /* 0x0000000b060a7220 */ /* 0x010fc80000400000 */
[----:B------:R-:W-:-:S04]  /*2fe0*/  FFMA R10, R5, R14, R10 ;  /* 0x0000000e050a7223 */ /* 0x000fc8000000000a */
[----:B------:R-:W-:-:S05]  /*2ff0*/  FMUL R11, R10, R7 ;  /* 0x000000070a0b7220 */ /* 0x000fca0000400000 */
[----:B------:R1:W-:Y:S01]  /*3000*/  STG.E desc[UR14][R8.64], R11 ;  /* 0x0000000b08007986 */ /* 0x0003e2000c10190e */
[----:B------:R-:W-:Y:S05]  /*3010*/  BRA.U UP0, `(.L_x_45) ;  /* 0xfffffff500fc7547 */ /* 0x000fea000b83ffff */
.L_x_31:
[----:B------:R-:W2:Y:S01]  /*3020*/  LDCU UR5, c[0x0][0x3b4] ;  /* 0x00007680ff0577ac */ /* 0x000ea20008000800 */
[----:B------:R-:W-:Y:S01]  /*3030*/  UIADD3 UR4, UPT, UPT, UR4, 0x1, URZ ;  /* 0x0000000104047890 */ /* 0x000fe2000fffe0ff */
[----:B------:R-:W-:-:S03]  /*3040*/  UMOV UR8, UR9 ;  /* 0x0000000900087c82 */ /* 0x000fc60008000000 */
[----:B--2---:R-:W-:Y:S01]  /*3050*/  UISETP.NE.AND UP0, UPT, UR4, UR5, UPT ;  /* 0x000000050400728c */ /* 0x004fe2000bf05270 */
[----:B------:R-:W-:Y:S08]  /*3060*/  BAR.SYNC.DEFER_BLOCKING 0x0 ;  /* 0x0000000000007b1d */ /* 0x000ff00000010000 */
[----:B------:R-:W-:Y:S05]  /*3070*/  BRA.U UP0, `(.L_x_46) ;  /* 0xffffffd500a87547 */ /* 0x000fea000b83ffff */
[----:B------:R-:W-:Y:S05]  /*3080*/  EXIT ;  /* 0x000000000000794d */ /* 0x000fea0003800000 */
        .weak           $__internal_0_$__cuda_sm20_rcp_rn_f32_slowpath
        .type           $__internal_0_$__cuda_sm20_rcp_rn_f32_slowpath,@function
        .size           $__internal_0_$__cuda_sm20_rcp_rn_f32_slowpath,(.L_x_52 - $__internal_0_$__cuda_sm20_rcp_rn_f32_slowpath)
$__internal_0_$__cuda_sm20_rcp_rn_f32_slowpath:
[----:B------:R-:W-:Y:S01]  /*3090*/  SHF.L.U32 R3, R37, 0x1, RZ ;  /* 0x0000000125037819 */ /* 0x000fe200000006ff */
[----:B------:R-:W-:Y:S03]  /*30a0*/  BSSY.RECONVERGENT B1, `(.L_x_47) ;  /* 0x0000030000017945 */ /* 0x000fe60003800200 */
[----:B------:R-:W-:-:S04]  /*30b0*/  SHF.R.U32.HI R11, RZ, 0x18, R3 ;  /* 0x00000018ff0b7819 */ /* 0x000fc80000011603 */
[----:B------:R-:W-:-:S13]  /*30c0*/  ISETP.NE.U32.AND P0, PT, R11, RZ, PT ;  /* 0x000000ff0b00720c */ /* 0x000fda0003f05070 */
[----:B------:R-:W-:Y:S05]  /*30d0*/  @P0 BRA `(.L_x_48) ;  /* 0x0000000000280947 */ /* 0x000fea0003800000 */
[----:B------:R-:W-:-:S04]  /*30e0*/  SHF.L.U32 R3, R37, 0x1, RZ ;  /* 0x0000000125037819 */ /* 0x000fc800000006ff */
[----:B------:R-:W-:-:S13]  /*30f0*/  ISETP.NE.AND P0, PT, R3, RZ, PT ;  /* 0x000000ff0300720c */ /* 0x000fda0003f05270 */
[----:B------:R-:W-:Y:S01]  /*3100*/  @P0 FFMA R9, R37, 1.84467440737095516160e+19, RZ ;  /* 0x5f80000025090823 */ /* 0x000fe200000000ff */
[----:B------:R-:W-:Y:S08]  /*3110*/  @!P0 MUFU.RCP R7, R37 ;  /* 0x0000002500078308 */ /* 0x000ff00000001000 */
[----:B------:R-:W0:Y:S02]  /*3120*/  @P0 MUFU.RCP R10, R9 ;  /* 0x00000009000a0308 */ /* 0x000e240000001000 */
[----:B0-----:R-:W-:-:S04]  /*3130*/  @P0 FFMA R3, R9, R10, -1 ;  /* 0xbf80000009030423 */ /* 0x001fc8000000000a */
[----:B------:R-:W-:-:S04]  /*3140*/  @P0 FADD.FTZ R3, -R3, -RZ ;  /* 0x800000ff03030221 */ /* 0x000fc80000010100 */
[----:B------:R-:W-:-:S04]  /*3150*/  @P0 FFMA R3, R10, R3, R10 ;  /* 0x000000030a030223 */ /* 0x000fc8000000000a */
[----:B------:R-:W-:Y:S01]  /*3160*/  @P0 FFMA R7, R3, 1.84467440737095516160e+19, RZ ;  /* 0x5f80000003070823 */ /* 0x000fe200000000ff */
[----:B------:R-:W-:Y:S06]  /*3170*/  BRA `(.L_x_49) ;  /* 0x0000000000887947 */ /* 0x000fec0003800000 */
.L_x_48:
[----:B------:R-:W-:-:S04]  /*3180*/  IADD3 R13, PT, PT, R11, -0xfd, RZ ;  /* 0xffffff030b0d7810 */ /* 0x000fc80007ffe0ff */
[----:B------:R-:W-:-:S13]  /*3190*/  ISETP.GT.U32.AND P0, PT, R13, 0x1, PT ;  /* 0x000000010d00780c */ /* 0x000fda0003f04070 */
[----:B------:R-:W-:Y:S05]  /*31a0*/  @P0 BRA `(.L_x_50) ;  /* 0x0000000000780947 */ /* 0x000fea0003800000 */
[----:B------:R-:W-:Y:S01]  /*31b0*/  LOP3.LUT R3, R37, 0x7fffff, RZ, 0xc0, !PT ;  /* 0x007fffff25037812 */ /* 0x000fe200078ec0ff */
[----:B------:R-:W-:-:S03]  /*31c0*/  IMAD.MOV.U32 R12, RZ, RZ, 0x3 ;  /* 0x00000003ff0c7424 */ /* 0x000fc600078e00ff */
[----:B------:R-:W-:Y:S02]  /*31d0*/  LOP3.LUT R3, R3, 0x3f800000, RZ, 0xfc, !PT ;  /* 0x3f80000003037812 */ /* 0x000fe400078efcff */
[----:B------:R-:W-:Y:S02]  /*31e0*/  SHF.L.U32 R12, R12, R13, RZ ;  /* 0x0000000d0c0c7219 */ /* 0x000fe400000006ff */
[----:B------:R-:W0:Y:S02]  /*31f0*/  MUFU.RCP R10, R3 ;  /* 0x00000003000a7308 */ /* 0x000e240000001000 */
[----:B0-----:R-:W-:-:S04]  /*3200*/  FFMA R7, R3, R10, -1 ;  /* 0xbf80000003077423 */ /* 0x001fc8000000000a */
[----:B------:R-:W-:-:S04]  /*3210*/  FADD.FTZ R7, -R7, -RZ ;  /* 0x800000ff07077221 */ /* 0x000fc80000010100 */
[CCC-:B------:R-:W-:Y:S01]  /*3220*/  FFMA.RM R9, R10.reuse, R7.reuse, R10.reuse ;  /* 0x000000070a097223 */ /* 0x1c0fe2000000400a */
[----:B------:R-:W-:-:S04]  /*3230*/  FFMA.RP R10, R10, R7, R10 ;  /* 0x000000070a0a7223 */ /* 0x000fc8000000800a */
[C---:B------:R-:W-:Y:S02]  /*3240*/  LOP3.LUT R7, R9.reuse, 0x7fffff, RZ, 0xc0, !PT ;  /* 0x007fffff09077812 */ /* 0x040fe400078ec0ff */
[----:B------:R-:W-:Y:S02]  /*3250*/  FSETP.NEU.FTZ.AND P0, PT, R9, R10, PT ;  /* 0x0000000a0900720b */ /* 0x000fe40003f1d000 */
[----:B------:R-:W-:Y:S02]  /*3260*/  LOP3.LUT R7, R7, 0x800000, RZ, 0xfc, !PT ;  /* 0x0080000007077812 */ /* 0x000fe400078efcff */
[----:B------:R-:W-:Y:S02]  /*3270*/  SEL R9, RZ, 0xffffffff, !P0 ;  /* 0xffffffffff097807 */ /* 0x000fe40004000000 */
[----:B------:R-:W-:Y:S02]  /*3280*/  LOP3.LUT R12, R12, R7, RZ, 0xc0, !PT ;  /* 0x000000070c0c7212 */ /* 0x000fe400078ec0ff */
[----:B------:R-:W-:-:S02]  /*3290*/  IADD3 R10, PT, PT, -R9, RZ, RZ ;  /* 0x000000ff090a7210 */ /* 0x000fc40007ffe1ff */
[-C--:B------:R-:W-:Y:S02]  /*32a0*/  SHF.R.U32.HI R12, RZ, R13.reuse, R12 ;  /* 0x0000000dff0c7219 */ /* 0x080fe4000001160c */
[----:B------:R-:W-:Y:S02]  /*32b0*/  LOP3.LUT P1, RZ, R10, R13, R7, 0xf8, !PT ;  /* 0x0000000d0aff7212 */ /* 0x000fe4000782f807 */
[C---:B------:R-:W-:Y:S02]  /*32c0*/  LOP3.LUT P0, RZ, R12.reuse, 0x1, RZ, 0xc0, !PT ;  /* 0x000000010cff7812 */ /* 0x040fe4000780c0ff */
[----:B------:R-:W-:Y:S02]  /*32d0*/  LOP3.LUT P2, RZ, R12, 0x2, RZ, 0xc0, !PT ;  /* 0x000000020cff7812 */ /* 0x000fe4000784c0ff */
[----:B------:R-:W-:Y:S02]  /*32e0*/  IADD3 R10, PT, PT, R11, -0xfc, RZ ;  /* 0xffffff040b0a7810 */ /* 0x000fe40007ffe0ff */
[----:B------:R-:W-:-:S02]  /*32f0*/  PLOP3.LUT P0, PT, P0, P1, P2, 0xe0, 0x0 ;  /* 0x000000000000781c */ /* 0x000fc40000703c20 */
[----:B------:R-:W-:Y:S02]  /*3300*/  LOP3.LUT P1, RZ, R37, 0x7fffff, RZ, 0xc0, !PT ;  /* 0x007fffff25ff7812 */ /* 0x000fe4000782c0ff */
[----:B------:R-:W-:Y:S02]  /*3310*/  SEL R3, RZ, 0x1, !P0 ;  /* 0x00000001ff037807 */ /* 0x000fe40004000000 */
[----:B------:R-:W-:Y:S02]  /*3320*/  SHF.R.U32.HI R10, RZ, R10, R7 ;  /* 0x0000000aff0a7219 */ /* 0x000fe40000011607 */
[----:B------:R-:W-:-:S04]  /*3330*/  IADD3 R3, PT, PT, -R3, RZ, RZ ;  /* 0x000000ff03037210 */ /* 0x000fc80007ffe1ff */
[----:B------:R-:W-:-:S13]  /*3340*/  ISETP.GE.AND P0, PT, R3, RZ, PT ;  /* 0x000000ff0300720c */ /* 0x000fda0003f06270 */
[----:B------:R-:W-:-:S04]  /*3350*/  @!P0 IADD3 R10, PT, PT, R10, 0x1, RZ ;  /* 0x000000010a0a8810 */ /* 0x000fc80007ffe0ff */
[----:B------:R-:W-:-:S04]  /*3360*/  @!P1 SHF.L.U32 R10, R10, 0x1, RZ ;  /* 0x000000010a0a9819 */ /* 0x000fc800000006ff */
[----:B------:R-:W-:Y:S01]  /*3370*/  LOP3.LUT R7, R10, 0x80000000, R37, 0xf8, !PT ;  /* 0x800000000a077812 */ /* 0x000fe200078ef825 */
[----:B------:R-:W-:Y:S06]  /*3380*/  BRA `(.L_x_49) ;  /* 0x0000000000047947 */ /* 0x000fec0003800000 */
.L_x_50:
[----:B------:R0:W1:Y:S02]  /*3390*/  MUFU.RCP R7, R37 ;  /* 0x0000002500077308 */ /* 0x0000640000001000 */
.L_x_49:
[----:B------:R-:W-:Y:S05]  /*33a0*/  BSYNC.RECONVERGENT B1 ;  /* 0x0000000000017941 */ /* 0x000fea0003800200 */
.L_x_47:
[----:B------:R-:W-:-:S04]  /*33b0*/  HFMA2 R9, -RZ, RZ, 0, 0 ;  /* 0x00000000ff097431 */ /* 0x000fc800000001ff */
[----:B01----:R-:W-:Y:S05]  /*33c0*/  RET.REL.NODEC R8 `(_Z22flash_attention_kernelPfS_S_S_fiiiiii) ;  /* 0xffffffcc080c7950 */ /* 0x003fea0003c3ffff */
.L_x_51:
[----:B------:R-:W-:-:S00]  /*33d0*/  BRA `(.L_x_51) ;  /* 0xfffffffc00fc7947 */ /* 0x000fc0000383ffff */
[----:B------:R-:W-:-:S00]  /*33e0*/  NOP ;  /* 0x0000000000007918 */ /* 0x000fc00000000000 */
        /* <DEDUP_REMOVED lines=9> */
.L_x_52:


//--------------------- .nv.shared._Z22flash_attention_kernelPfS_S_S_fiiiiii --------------------------
	.section	.nv.shared._Z22flash_attention_kernelPfS_S_S_fiiiiii,"aw",@nobits
	.sectionflags	@""
	.align	16
	.zero		1024


//--------------------- .nv.shared.reserved.0     --------------------------
	.section	.nv.shared.reserved.0,"aw",@nobits
	.weak		__nv_reservedSMEM_offset_0_alias
	.size		__nv_reservedSMEM_offset_0_alias, 0, 64
	.other		__nv_reservedSMEM_offset_0_alias,@"STO_CUDA_RESERVED_SHARED STV_DEFAULT"
__nv_reservedSMEM_offset_0_alias:
	.zero		0
	.zero		64


//--------------------- .nv.constant0._Z22flash_attention_kernelPfS_S_S_fiiiiii --------------------------
	.section	.nv.constant0._Z22flash_attention_kernelPfS_S_S_fiiiiii,"a",@progbits
	.sectionflags	@""
	.align	4
.nv.constant0._Z22flash_attention_kernelPfS_S_S_fiiiiii:
	.zero		956


//--------------------- SYMBOLS --------------------------

	.type		.nv.reservedSmem.offset0,@object
	.size		.nv.reservedSmem.offset0,0x4
	.type		.nv.reservedSmem.cap,@object
	.size		.nv.reservedSmem.cap,0x4
